	.target	sm_90a

	.elftype	@"ET_EXEC"


//--------------------- .note.nv.tkinfo           --------------------------
	.section	.note.nv.tkinfo,"",@"SHT_NOTE"
	.sectionflags	@"SHF_NOTE_NV_TKINFO"
	.tkinfo
        /*0018*/ 	.word	0x00000002
        /*0030*/ 	.string	""
        /*0030*/ 	.string	"ptxas"
        /*0030*/ 	.string	"Cuda compilation tools, release 13.0, V13.0.88"
        /*0030*/ 	.string	"Build cuda_13.0.r13.0/compiler.36424714_0"
        /*0030*/ 	.string	"-arch sm_90a -m 64 "



//--------------------- .note.nv.cuinfo           --------------------------
	.section	.note.nv.cuinfo,"",@"SHT_NOTE"
	.sectionflags	@"SHF_NOTE_NV_CUINFO"
        /*0018*/ 	.short	0x0002
        /*001a*/ 	.short	0x005a
        /*001c*/ 	.short	0x0082
	.zero		2


//--------------------- .nv.info                  --------------------------
	.section	.nv.info,"",@"SHT_CUDA_INFO"
	.align	4


	//----- nvinfo : EIATTR_REGCOUNT
	.align		4
        /*0000*/ 	.byte	0x04, 0x2f
        /*0002*/ 	.short	(.L_15 - .L_14)
	.align		4
.L_14:
        /*0004*/ 	.word	index@(_ZN7cutlass13device_kernelINS_4gemm6kernel13GemmUniversalIN4cute5tupleIJiiiiEEENS1_10collective13CollectiveMmaINS1_34MainloopSm90TmaGmmaWarpSpecializedILi5ENS5_IJNS4_1CILi4EEENSA_ILi2EEENSA_ILi1EEEEEENS1_35KernelTmaWarpSpecializedCooperativeEEENS5_IJNSA_ILi256EEENSA_ILi64EEESI_EEENS_10bfloat16_tENS5_IJlSD_lEEESK_SL_NS4_8TiledMMAINS4_8MMA_AtomIJNS4_4SM904GMMA27MMA_64x64x16_F32BF16BF16_SSILNSP_5MajorE0ELSR_0ELNSP_7ScaleInE1ELSS_1EEEEEENS4_6LayoutINS5_IJSC_SD_SD_EEENS5_IJSD_NSA_ILi0EEESX_EEEEENS5_IJNS4_10UnderscoreES10_S10_EEEEENS4_23SM90_TMA_LOAD_MULTICASTENS4_14ComposedLayoutINS4_7SwizzleILi3ELi4ELi3EEENS4_18smem_ptr_flag_bitsILi16EEENSV_INS5_IJNSA_ILi8EEESI_EEENS5_IJSI_SD_EEEEEEEvNS4_8identityES13_S1D_vS1E_EENS_8epilogue10collective6detail29Sm90TmaWarpSpecializedAdapterINS1H_15DefaultEpilogueISK_SL_SL_NS1G_6thread17LinearCombinationISK_Li1EffLNS1L_9ScaleType4KindE0ELNS_15FloatRoundStyleE2ESK_EENS1_15EpilogueDefaultEEEEEvvEEEEvNT_6ParamsE)
        /*0008*/ 	.word	0x000000a8


	//----- nvinfo : EIATTR_FRAME_SIZE
	.align		4
.L_15:
        /*000c*/ 	.byte	0x04, 0x11
        /*000e*/ 	.short	(.L_17 - .L_16)
	.align		4
.L_16:
        /*0010*/ 	.word	index@(_ZN7cutlass13device_kernelINS_4gemm6kernel13GemmUniversalIN4cute5tupleIJiiiiEEENS1_10collective13CollectiveMmaINS1_34MainloopSm90TmaGmmaWarpSpecializedILi5ENS5_IJNS4_1CILi4EEENSA_ILi2EEENSA_ILi1EEEEEENS1_35KernelTmaWarpSpecializedCooperativeEEENS5_IJNSA_ILi256EEENSA_ILi64EEESI_EEENS_10bfloat16_tENS5_IJlSD_lEEESK_SL_NS4_8TiledMMAINS4_8MMA_AtomIJNS4_4SM904GMMA27MMA_64x64x16_F32BF16BF16_SSILNSP_5MajorE0ELSR_0ELNSP_7ScaleInE1ELSS_1EEEEEENS4_6LayoutINS5_IJSC_SD_SD_EEENS5_IJSD_NSA_ILi0EEESX_EEEEENS5_IJNS4_10UnderscoreES10_S10_EEEEENS4_23SM90_TMA_LOAD_MULTICASTENS4_14ComposedLayoutINS4_7SwizzleILi3ELi4ELi3EEENS4_18smem_ptr_flag_bitsILi16EEENSV_INS5_IJNSA_ILi8EEESI_EEENS5_IJSI_SD_EEEEEEEvNS4_8identityES13_S1D_vS1E_EENS_8epilogue10collective6detail29Sm90TmaWarpSpecializedAdapterINS1H_15DefaultEpilogueISK_SL_SL_NS1G_6thread17LinearCombinationISK_Li1EffLNS1L_9ScaleType4KindE0ELNS_15FloatRoundStyleE2ESK_EENS1_15EpilogueDefaultEEEEEvvEEEEvNT_6ParamsE)
        /*0014*/ 	.word	0x00000000


	//----- nvinfo : EIATTR_MIN_STACK_SIZE
	.align		4
.L_17:
        /*0018*/ 	.byte	0x04, 0x12
        /*001a*/ 	.short	(.L_19 - .L_18)
	.align		4
.L_18:
        /*001c*/ 	.word	index@(_ZN7cutlass13device_kernelINS_4gemm6kernel13GemmUniversalIN4cute5tupleIJiiiiEEENS1_10collective13CollectiveMmaINS1_34MainloopSm90TmaGmmaWarpSpecializedILi5ENS5_IJNS4_1CILi4EEENSA_ILi2EEENSA_ILi1EEEEEENS1_35KernelTmaWarpSpecializedCooperativeEEENS5_IJNSA_ILi256EEENSA_ILi64EEESI_EEENS_10bfloat16_tENS5_IJlSD_lEEESK_SL_NS4_8TiledMMAINS4_8MMA_AtomIJNS4_4SM904GMMA27MMA_64x64x16_F32BF16BF16_SSILNSP_5MajorE0ELSR_0ELNSP_7ScaleInE1ELSS_1EEEEEENS4_6LayoutINS5_IJSC_SD_SD_EEENS5_IJSD_NSA_ILi0EEESX_EEEEENS5_IJNS4_10UnderscoreES10_S10_EEEEENS4_23SM90_TMA_LOAD_MULTICASTENS4_14ComposedLayoutINS4_7SwizzleILi3ELi4ELi3EEENS4_18smem_ptr_flag_bitsILi16EEENSV_INS5_IJNSA_ILi8EEESI_EEENS5_IJSI_SD_EEEEEEEvNS4_8identityES13_S1D_vS1E_EENS_8epilogue10collective6detail29Sm90TmaWarpSpecializedAdapterINS1H_15DefaultEpilogueISK_SL_SL_NS1G_6thread17LinearCombinationISK_Li1EffLNS1L_9ScaleType4KindE0ELNS_15FloatRoundStyleE2ESK_EENS1_15EpilogueDefaultEEEEEvvEEEEvNT_6ParamsE)
        /*0020*/ 	.word	0x00000000
.L_19:


//--------------------- .nv.compat                --------------------------
	.section	.nv.compat,"",@"SHT_CUDA_COMPAT_INFO"
	.align	4
        /*0000*/ 	.byte	0x02, 0x09, 0x01, 0x00, 0x02, 0x02, 0x04, 0x00, 0x02, 0x05, 0x05, 0x00, 0x03, 0x07, 0x01, 0x01
        /*0010*/ 	.byte	0x02, 0x03, 0x01, 0x00, 0x02, 0x06, 0x01, 0x00, 0x04, 0x0b, 0x08, 0x00, 0x00, 0x00, 0x00, 0x00
        /*0020*/ 	.byte	0x00, 0x00, 0x00, 0x00


//--------------------- .nv.info._ZN7cutlass13device_kernelINS_4gemm6kernel13GemmUniversalIN4cute5tupleIJiiiiEEENS1_10collective13CollectiveMmaINS1_34MainloopSm90TmaGmmaWarpSpecializedILi5ENS5_IJNS4_1CILi4EEENSA_ILi2EEENSA_ILi1EEEEEENS1_35KernelTmaWarpSpecializedCooperativeEEENS5_IJNSA_ILi256EEENSA_ILi64EEESI_EEENS_10bfloat16_tENS5_IJlSD_lEEESK_SL_NS4_8TiledMMAINS4_8MMA_AtomIJNS4_4SM904GMMA27MMA_64x64x16_F32BF16BF16_SSILNSP_5MajorE0ELSR_0ELNSP_7ScaleInE1ELSS_1EEEEEENS4_6LayoutINS5_IJSC_SD_SD_EEENS5_IJSD_NSA_ILi0EEESX_EEEEENS5_IJNS4_10UnderscoreES10_S10_EEEEENS4_23SM90_TMA_LOAD_MULTICASTENS4_14ComposedLayoutINS4_7SwizzleILi3ELi4ELi3EEENS4_18smem_ptr_flag_bitsILi16EEENSV_INS5_IJNSA_ILi8EEESI_EEENS5_IJSI_SD_EEEEEEEvNS4_8identityES13_S1D_vS1E_EENS_8epilogue10collective6detail29Sm90TmaWarpSpecializedAdapterINS1H_15DefaultEpilogueISK_SL_SL_NS1G_6thread17LinearCombinationISK_Li1EffLNS1L_9ScaleType4KindE0ELNS_15FloatRoundStyleE2ESK_EENS1_15EpilogueDefaultEEEEEvvEEEEvNT_6ParamsE --------------------------
	.section	.nv.info._ZN7cutlass13device_kernelINS_4gemm6kernel13GemmUniversalIN4cute5tupleIJiiiiEEENS1_10collective13CollectiveMmaINS1_34MainloopSm90TmaGmmaWarpSpecializedILi5ENS5_IJNS4_1CILi4EEENSA_ILi2EEENSA_ILi1EEEEEENS1_35KernelTmaWarpSpecializedCooperativeEEENS5_IJNSA_ILi256EEENSA_ILi64EEESI_EEENS_10bfloat16_tENS5_IJlSD_lEEESK_SL_NS4_8TiledMMAINS4_8MMA_AtomIJNS4_4SM904GMMA27MMA_64x64x16_F32BF16BF16_SSILNSP_5MajorE0ELSR_0ELNSP_7ScaleInE1ELSS_1EEEEEENS4_6LayoutINS5_IJSC_SD_SD_EEENS5_IJSD_NSA_ILi0EEESX_EEEEENS5_IJNS4_10UnderscoreES10_S10_EEEEENS4_23SM90_TMA_LOAD_MULTICASTENS4_14ComposedLayoutINS4_7SwizzleILi3ELi4ELi3EEENS4_18smem_ptr_flag_bitsILi16EEENSV_INS5_IJNSA_ILi8EEESI_EEENS5_IJSI_SD_EEEEEEEvNS4_8identityES13_S1D_vS1E_EENS_8epilogue10collective6detail29Sm90TmaWarpSpecializedAdapterINS1H_15DefaultEpilogueISK_SL_SL_NS1G_6thread17LinearCombinationISK_Li1EffLNS1L_9ScaleType4KindE0ELNS_15FloatRoundStyleE2ESK_EENS1_15EpilogueDefaultEEEEEvvEEEEvNT_6ParamsE,"",@"SHT_CUDA_INFO"
	.sectionflags	@""
	.align	4


	//----- nvinfo : EIATTR_CUDA_API_VERSION
	.align		4
        /*0000*/ 	.byte	0x04, 0x37
        /*0002*/ 	.short	(.L_21 - .L_20)
.L_20:
        /*0004*/ 	.word	0x00000082


	//----- nvinfo : EIATTR_KPARAM_INFO
	.align		4
.L_21:
        /*0008*/ 	.byte	0x04, 0x17
        /*000a*/ 	.short	(.L_23 - .L_22)
.L_22:
        /*000c*/ 	.word	0x00000000
        /*0010*/ 	.short	0x0000
        /*0012*/ 	.short	0x0070
        /*0014*/ 	.byte	0x00, 0xf0, 0x01, 0x10


	//----- nvinfo : EIATTR_SPARSE_MMA_MASK
	.align		4
.L_23:
        /*0018*/ 	.byte	0x03, 0x50
        /*001a*/ 	.short	0x0000


	//----- nvinfo : EIATTR_MAXREG_COUNT
	.align		4
        /*001c*/ 	.byte	0x03, 0x1b
        /*001e*/ 	.short	0x00a8


	//----- nvinfo : EIATTR_NUM_BARRIERS
	.align		4
        /*0020*/ 	.byte	0x02, 0x4c
        /*0022*/ 	.byte	0x01
	.zero		1


	//----- nvinfo : EIATTR_EXTERNS
	.align		4
        /*0024*/ 	.byte	0x04, 0x0f
        /*0026*/ 	.short	(.L_25 - .L_24)


	//   ....[0]....
	.align		4
.L_24:
        /*0028*/ 	.word	index@(__assertfail)


	//----- nvinfo : EIATTR_MERCURY_ISA_VERSION
	.align		4
.L_25:
        /*002c*/ 	.byte	0x03, 0x5f
        /*002e*/ 	.short	0x0101


	//----- nvinfo : EIATTR_INT_WARP_WIDE_INSTR_OFFSETS
	.align		4
        /*0030*/ 	.byte	0x04, 0x31
        /*0032*/ 	.short	(.L_27 - .L_26)


	//   ....[0]....
.L_26:
        /*0034*/ 	.word	0x000004a0


	//   ....[1]....
        /*0038*/ 	.word	0x000004d0


	//   ....[2]....
        /*003c*/ 	.word	0x00000680


	//----- nvinfo : EIATTR_COOP_GROUP_MASK_REGIDS
	.align		4
.L_27:
        /*0040*/ 	.byte	0x04, 0x29
        /*0042*/ 	.short	(.L_29 - .L_28)


	//   ....[0]....
.L_28:
        /*0044*/ 	.word	0xffffffff


	//   ....[1]....
        /*0048*/ 	.word	0xffffffff


	//   ....[2]....
        /*004c*/ 	.word	0xffffffff


	//   ....[3]....
        /*0050*/ 	.word	0xffffffff


	//   ....[4]....
        /*0054*/ 	.word	0xffffffff


	//   ....[5]....
        /*0058*/ 	.word	0xffffffff


	//----- nvinfo : EIATTR_COOP_GROUP_INSTR_OFFSETS
	.align		4
.L_29:
        /*005c*/ 	.byte	0x04, 0x28
        /*005e*/ 	.short	(.L_31 - .L_30)


	//   ....[0]....
.L_30:
        /*0060*/ 	.word	0x00000060


	//   ....[1]....
        /*0064*/ 	.word	0x00000070


	//   ....[2]....
        /*0068*/ 	.word	0x00000130


	//   ....[3]....
        /*006c*/ 	.word	0x000002f0


	//   ....[4]....
        /*0070*/ 	.word	0x00000830


	//   ....[5]....
        /*0074*/ 	.word	0x00001280


	//----- nvinfo : EIATTR_REG_RECONFIG
	.align		4
.L_31:
        /*0078*/ 	.byte	0x01, 0x54
	.zero		2


	//----- nvinfo : EIATTR_SYSCALL_OFFSETS
	.align		4
        /*007c*/ 	.byte	0x04, 0x46
        /*007e*/ 	.short	(.L_33 - .L_32)


	//   ....[0]....
.L_32:
        /*0080*/ 	.word	0x00001440


	//----- nvinfo : EIATTR_MBARRIER_INSTR_OFFSETS
	.align		4
.L_33:
        /*0084*/ 	.byte	0x04, 0x39
        /*0086*/ 	.short	(.L_35 - .L_34)


	//   ....[0]....
.L_34:
        /*0088*/ 	.word	0x00000230
        /*008c*/ 	.word	0x000000ff
        /*0090*/ 	.word	0x00000000
        /*0094*/ 	.short	0x0100
        /*0096*/ 	.byte	0x08
	.zero		1


	//   ....[1]....
        /*0098*/ 	.word	0x00000240
        /*009c*/ 	.word	0x000000ff
        /*00a0*/ 	.word	0x00000028
        /*00a4*/ 	.short	0x0100
        /*00a6*/ 	.byte	0x08
	.zero		1


	//   ....[2]....
        /*00a8*/ 	.word	0x00000250
        /*00ac*/ 	.word	0x000000ff
        /*00b0*/ 	.word	0x00000008
        /*00b4*/ 	.short	0x0100
        /*00b6*/ 	.byte	0x08
	.zero		1


	//   ....[3]....
        /*00b8*/ 	.word	0x00000260
        /*00bc*/ 	.word	0x000000ff
        /*00c0*/ 	.word	0x00000030
        /*00c4*/ 	.short	0x0100
        /*00c6*/ 	.byte	0x08
	.zero		1


	//   ....[4]....
        /*00c8*/ 	.word	0x00000270
        /*00cc*/ 	.word	0x000000ff
        /*00d0*/ 	.word	0x00000010
        /*00d4*/ 	.short	0x0100
        /*00d6*/ 	.byte	0x08
	.zero		1


	//   ....[5]....
        /*00d8*/ 	.word	0x00000280
        /*00dc*/ 	.word	0x000000ff
        /*00e0*/ 	.word	0x00000038
        /*00e4*/ 	.short	0x0100
        /*00e6*/ 	.byte	0x08
	.zero		1


	//   ....[6]....
        /*00e8*/ 	.word	0x00000290
        /*00ec*/ 	.word	0x000000ff
        /*00f0*/ 	.word	0x00000018
        /*00f4*/ 	.short	0x0100
        /*00f6*/ 	.byte	0x08
	.zero		1


	//   ....[7]....
        /*00f8*/ 	.word	0x000002a0
        /*00fc*/ 	.word	0x000000ff
        /*0100*/ 	.word	0x00000040
        /*0104*/ 	.short	0x0100
        /*0106*/ 	.byte	0x08
	.zero		1


	//   ....[8]....
        /*0108*/ 	.word	0x000002b0
        /*010c*/ 	.word	0x000000ff
        /*0110*/ 	.word	0x00000020
        /*0114*/ 	.short	0x0100
        /*0116*/ 	.byte	0x08
	.zero		1


	//   ....[9]....
        /*0118*/ 	.word	0x000002c0
        /*011c*/ 	.word	0x000000ff
        /*0120*/ 	.word	0x00000048
        /*0124*/ 	.short	0x0100
        /*0126*/ 	.byte	0x08
	.zero		1


	//   ....[10]....
        /*0128*/ 	.word	0x00000710
        /*012c*/ 	.word	0x000000ff
        /*0130*/ 	.word	0x00000060
        /*0134*/ 	.short	0x0100
        /*0136*/ 	.byte	0x06
	.zero		1


	//   ....[11]....
        /*0138*/ 	.word	0x000007b0
        /*013c*/ 	.word	0x000000ff
        /*0140*/ 	.word	0x00000068
        /*0144*/ 	.short	0x0100
        /*0146*/ 	.byte	0x06
	.zero		1


	//   ....[12]....
        /*0148*/ 	.word	0x00001500
        /*014c*/ 	.word	0x00000003
        /*0150*/ 	.word	0x00000000
        /*0154*/ 	.short	0x010a
        /*0156*/ 	.byte	0x3f
	.zero		1


	//   ....[13]....
        /*0158*/ 	.word	0x00001540
        /*015c*/ 	.word	0x00000003
        /*0160*/ 	.word	0x00000000
        /*0164*/ 	.short	0x010a
        /*0166*/ 	.byte	0x3f
	.zero		1


	//   ....[14]....
        /*0168*/ 	.word	0x00001a90
        /*016c*/ 	.word	0x00000005
        /*0170*/ 	.word	0x00000000
        /*0174*/ 	.short	0x010a
        /*0176*/ 	.byte	0x3f
	.zero		1


	//   ....[15]....
        /*0178*/ 	.word	0x00001ad0
        /*017c*/ 	.word	0x00000005
        /*0180*/ 	.word	0x00000000
        /*0184*/ 	.short	0x010a
        /*0186*/ 	.byte	0x3f
	.zero		1


	//   ....[16]....
        /*0188*/ 	.word	0x00001eb0
        /*018c*/ 	.word	0x00000005
        /*0190*/ 	.word	0x00000000
        /*0194*/ 	.short	0x0101
        /*0196*/ 	.byte	0x3f
	.zero		1


	//   ....[17]....
        /*0198*/ 	.word	0x000020d0
        /*019c*/ 	.word	0x00000003
        /*01a0*/ 	.word	0x00000000
        /*01a4*/ 	.short	0x0101
        /*01a6*/ 	.byte	0x3f
	.zero		1


	//   ....[18]....
        /*01a8*/ 	.word	0x00008250
        /*01ac*/ 	.word	0x0000000e
        /*01b0*/ 	.word	0x00000028
        /*01b4*/ 	.short	0x010a
        /*01b6*/ 	.byte	0x3f
	.zero		1


	//   ....[19]....
        /*01b8*/ 	.word	0x00008600
        /*01bc*/ 	.word	0x00000006
        /*01c0*/ 	.word	0x00000068
        /*01c4*/ 	.short	0x0101
        /*01c6*/ 	.byte	0x3f
	.zero		1


	//   ....[20]....
        /*01c8*/ 	.word	0x00008d30
        /*01cc*/ 	.word	0x00000007
        /*01d0*/ 	.word	0x00000000
        /*01d4*/ 	.short	0x010a
        /*01d6*/ 	.byte	0x3f
	.zero		1


	//   ....[21]....
        /*01d8*/ 	.word	0x00008db0
        /*01dc*/ 	.word	0x00000009
        /*01e0*/ 	.word	0x00000000
        /*01e4*/ 	.short	0x010a
        /*01e6*/ 	.byte	0x3f
	.zero		1


	//   ....[22]....
        /*01e8*/ 	.word	0x00008e40
        /*01ec*/ 	.word	0x00000006
        /*01f0*/ 	.word	0x00000000
        /*01f4*/ 	.short	0x010a
        /*01f6*/ 	.byte	0x3f
	.zero		1


	//   ....[23]....
        /*01f8*/ 	.word	0x00008ed0
        /*01fc*/ 	.word	0x00000009
        /*0200*/ 	.word	0x00000000
        /*0204*/ 	.short	0x010a
        /*0206*/ 	.byte	0x3f
	.zero		1


	//   ....[24]....
        /*0208*/ 	.word	0x00008f60
        /*020c*/ 	.word	0x00000003
        /*0210*/ 	.word	0x00000000
        /*0214*/ 	.short	0x010a
        /*0216*/ 	.byte	0x3f
	.zero		1


	//   ....[25]....
        /*0218*/ 	.word	0x00008fc0
        /*021c*/ 	.word	0x00000003
        /*0220*/ 	.word	0x00000000
        /*0224*/ 	.short	0x010a
        /*0226*/ 	.byte	0x3f
	.zero		1


	//   ....[26]....
        /*0228*/ 	.word	0x00009010
        /*022c*/ 	.word	0x00000005
        /*0230*/ 	.word	0x00000000
        /*0234*/ 	.short	0x010a
        /*0236*/ 	.byte	0x3f
	.zero		1


	//   ....[27]....
        /*0238*/ 	.word	0x000090e0
        /*023c*/ 	.word	0x0000000e
        /*0240*/ 	.word	0x00000028
        /*0244*/ 	.short	0x010a
        /*0246*/ 	.byte	0x3f
	.zero		1


	//   ....[28]....
        /*0248*/ 	.word	0x000091b0
        /*024c*/ 	.word	0x00000007
        /*0250*/ 	.word	0x00000000
        /*0254*/ 	.short	0x010a
        /*0256*/ 	.byte	0x3f
	.zero		1


	//   ....[29]....
        /*0258*/ 	.word	0x00009200
        /*025c*/ 	.word	0x00000009
        /*0260*/ 	.word	0x00000000
        /*0264*/ 	.short	0x010a
        /*0266*/ 	.byte	0x3f
	.zero		1


	//   ....[30]....
        /*0268*/ 	.word	0x00009250
        /*026c*/ 	.word	0x00000006
        /*0270*/ 	.word	0x00000000
        /*0274*/ 	.short	0x010a
        /*0276*/ 	.byte	0x3f
	.zero		1


	//   ....[31]....
        /*0278*/ 	.word	0x000092a0
        /*027c*/ 	.word	0x00000009
        /*0280*/ 	.word	0x00000000
        /*0284*/ 	.short	0x010a
        /*0286*/ 	.byte	0x3f
	.zero		1


	//----- nvinfo : EIATTR_NUM_MBARRIERS
	.align		4
.L_35:
        /*0288*/ 	.byte	0x03, 0x38
        /*028a*/ 	.short	0x000c


	//----- nvinfo : EIATTR_EXIT_INSTR_OFFSETS
	.align		4
        /*028c*/ 	.byte	0x04, 0x1c
        /*028e*/ 	.short	(.L_37 - .L_36)


	//   ....[0]....
.L_36:
        /*0290*/ 	.word	0x000009a0


	//   ....[1]....
        /*0294*/ 	.word	0x000011b0


	//   ....[2]....
        /*0298*/ 	.word	0x00007840


	//   ....[3]....
        /*029c*/ 	.word	0x00007da0


	//   ....[4]....
        /*02a0*/ 	.word	0x00008fb0


	//----- nvinfo : EIATTR_MAX_THREADS
	.align		4
.L_37:
        /*02a4*/ 	.byte	0x04, 0x05
        /*02a6*/ 	.short	(.L_39 - .L_38)
.L_38:
        /*02a8*/ 	.word	0x00000180
        /*02ac*/ 	.word	0x00000001
        /*02b0*/ 	.word	0x00000001


	//----- nvinfo : EIATTR_CRS_STACK_SIZE
	.align		4
.L_39:
        /*02b4*/ 	.byte	0x04, 0x1e
        /*02b6*/ 	.short	(.L_41 - .L_40)
.L_40:
        /*02b8*/ 	.word	0x00000000


	//----- nvinfo : EIATTR_CBANK_PARAM_SIZE
	.align		4
.L_41:
        /*02bc*/ 	.byte	0x03, 0x19
        /*02be*/ 	.short	0x0470


	//----- nvinfo : EIATTR_PARAM_CBANK
	.align		4
        /*02c0*/ 	.byte	0x04, 0x0a
        /*02c2*/ 	.short	(.L_43 - .L_42)
	.align		4
.L_42:
        /*02c4*/ 	.word	index@(.nv.constant0._ZN7cutlass13device_kernelINS_4gemm6kernel13GemmUniversalIN4cute5tupleIJiiiiEEENS1_10collective13CollectiveMmaINS1_34MainloopSm90TmaGmmaWarpSpecializedILi5ENS5_IJNS4_1CILi4EEENSA_ILi2EEENSA_ILi1EEEEEENS1_35KernelTmaWarpSpecializedCooperativeEEENS5_IJNSA_ILi256EEENSA_ILi64EEESI_EEENS_10bfloat16_tENS5_IJlSD_lEEESK_SL_NS4_8TiledMMAINS4_8MMA_AtomIJNS4_4SM904GMMA27MMA_64x64x16_F32BF16BF16_SSILNSP_5MajorE0ELSR_0ELNSP_7ScaleInE1ELSS_1EEEEEENS4_6LayoutINS5_IJSC_SD_SD_EEENS5_IJSD_NSA_ILi0EEESX_EEEEENS5_IJNS4_10UnderscoreES10_S10_EEEEENS4_23SM90_TMA_LOAD_MULTICASTENS4_14ComposedLayoutINS4_7SwizzleILi3ELi4ELi3EEENS4_18smem_ptr_flag_bitsILi16EEENSV_INS5_IJNSA_ILi8EEESI_EEENS5_IJSI_SD_EEEEEEEvNS4_8identityES13_S1D_vS1E_EENS_8epilogue10collective6detail29Sm90TmaWarpSpecializedAdapterINS1H_15DefaultEpilogueISK_SL_SL_NS1G_6thread17LinearCombinationISK_Li1EffLNS1L_9ScaleType4KindE0ELNS_15FloatRoundStyleE2ESK_EENS1_15EpilogueDefaultEEEEEvvEEEEvNT_6ParamsE)
        /*02c8*/ 	.short	0x0210
        /*02ca*/ 	.short	0x0470


	//----- nvinfo : EIATTR_SW_WAR
	.align		4
.L_43:
        /*02cc*/ 	.byte	0x04, 0x36
        /*02ce*/ 	.short	(.L_45 - .L_44)
.L_44:
        /*02d0*/ 	.word	0x00000008
.L_45:


//--------------------- .nv.callgraph             --------------------------
	.section	.nv.callgraph,"",@"SHT_CUDA_CALLGRAPH"
	.align	4
	.sectionentsize	8
	.align		4
        /*0000*/ 	.word	0x00000000
	.align		4
        /*0004*/ 	.word	0xffffffff
	.align		4
        /*0008*/ 	.word	index@(_ZN7cutlass13device_kernelINS_4gemm6kernel13GemmUniversalIN4cute5tupleIJiiiiEEENS1_10collective13CollectiveMmaINS1_34MainloopSm90TmaGmmaWarpSpecializedILi5ENS5_IJNS4_1CILi4EEENSA_ILi2EEENSA_ILi1EEEEEENS1_35KernelTmaWarpSpecializedCooperativeEEENS5_IJNSA_ILi256EEENSA_ILi64EEESI_EEENS_10bfloat16_tENS5_IJlSD_lEEESK_SL_NS4_8TiledMMAINS4_8MMA_AtomIJNS4_4SM904GMMA27MMA_64x64x16_F32BF16BF16_SSILNSP_5MajorE0ELSR_0ELNSP_7ScaleInE1ELSS_1EEEEEENS4_6LayoutINS5_IJSC_SD_SD_EEENS5_IJSD_NSA_ILi0EEESX_EEEEENS5_IJNS4_10UnderscoreES10_S10_EEEEENS4_23SM90_TMA_LOAD_MULTICASTENS4_14ComposedLayoutINS4_7SwizzleILi3ELi4ELi3EEENS4_18smem_ptr_flag_bitsILi16EEENSV_INS5_IJNSA_ILi8EEESI_EEENS5_IJSI_SD_EEEEEEEvNS4_8identityES13_S1D_vS1E_EENS_8epilogue10collective6detail29Sm90TmaWarpSpecializedAdapterINS1H_15DefaultEpilogueISK_SL_SL_NS1G_6thread17LinearCombinationISK_Li1EffLNS1L_9ScaleType4KindE0ELNS_15FloatRoundStyleE2ESK_EENS1_15EpilogueDefaultEEEEEvvEEEEvNT_6ParamsE)
	.align		4
        /*000c*/ 	.word	index@(__assertfail)
	.align		4
        /*0010*/ 	.word	0x00000000
	.align		4
        /*0014*/ 	.word	0xfffffffe
	.align		4
        /*0018*/ 	.word	0x00000000
	.align		4
        /*001c*/ 	.word	0xfffffffd
	.align		4
        /*0020*/ 	.word	0x00000000
	.align		4
        /*0024*/ 	.word	0xfffffffc


//--------------------- .nv.constant4             --------------------------
	.section	.nv.constant4,"a",@progbits
	.align	8
	.align		8
.nv.constant4:
        /*0000*/ 	.dword	__assertfail
	.align		8
        /*0008*/ 	.dword	__unnamed_1
	.align		8
        /*0010*/ 	.dword	_ZN40_INTERNAL_2bfcb15f_4_k_cu_13d32ed5_198294cuda3std3__45__cpo5beginE
	.align		8
        /*0018*/ 	.dword	_ZN40_INTERNAL_2bfcb15f_4_k_cu_13d32ed5_198294cuda3std3__45__cpo3endE
	.align		8
        /*0020*/ 	.dword	_ZN40_INTERNAL_2bfcb15f_4_k_cu_13d32ed5_198294cuda3std3__45__cpo6cbeginE
	.align		8
        /*0028*/ 	.dword	_ZN40_INTERNAL_2bfcb15f_4_k_cu_13d32ed5_198294cuda3std3__45__cpo4cendE
	.align		8
        /*0030*/ 	.dword	_ZN40_INTERNAL_2bfcb15f_4_k_cu_13d32ed5_198294cuda3std3__442_GLOBAL__N__2bfcb15f_4_k_cu_13d32ed5_198296ignoreE
	.align		8
        /*0038*/ 	.dword	_ZN40_INTERNAL_2bfcb15f_4_k_cu_13d32ed5_198294cuda3std3__419piecewise_constructE
	.align		8
        /*0040*/ 	.dword	_ZN40_INTERNAL_2bfcb15f_4_k_cu_13d32ed5_198294cuda3std3__48in_placeE
	.align		8
        /*0048*/ 	.dword	_ZN40_INTERNAL_2bfcb15f_4_k_cu_13d32ed5_198294cuda3std6ranges3__45__cpo4swapE
	.align		8
        /*0050*/ 	.dword	_ZN40_INTERNAL_2bfcb15f_4_k_cu_13d32ed5_198294cuda3std6ranges3__45__cpo9iter_moveE
	.align		8
        /*0058*/ 	.dword	_ZN40_INTERNAL_2bfcb15f_4_k_cu_13d32ed5_198294cute7productE
	.align		8
        /*0060*/ 	.dword	_ZN40_INTERNAL_2bfcb15f_4_k_cu_13d32ed5_198294cute1_E
	.align		8
        /*0068*/ 	.dword	$str$22
	.align		8
        /*0070*/ 	.dword	$str$23


//--------------------- .text._ZN7cutlass13device_kernelINS_4gemm6kernel13GemmUniversalIN4cute5tupleIJiiiiEEENS1_10collective13CollectiveMmaINS1_34MainloopSm90TmaGmmaWarpSpecializedILi5ENS5_IJNS4_1CILi4EEENSA_ILi2EEENSA_ILi1EEEEEENS1_35KernelTmaWarpSpecializedCooperativeEEENS5_IJNSA_ILi256EEENSA_ILi64EEESI_EEENS_10bfloat16_tENS5_IJlSD_lEEESK_SL_NS4_8TiledMMAINS4_8MMA_AtomIJNS4_4SM904GMMA27MMA_64x64x16_F32BF16BF16_SSILNSP_5MajorE0ELSR_0ELNSP_7ScaleInE1ELSS_1EEEEEENS4_6LayoutINS5_IJSC_SD_SD_EEENS5_IJSD_NSA_ILi0EEESX_EEEEENS5_IJNS4_10UnderscoreES10_S10_EEEEENS4_23SM90_TMA_LOAD_MULTICASTENS4_14ComposedLayoutINS4_7SwizzleILi3ELi4ELi3EEENS4_18smem_ptr_flag_bitsILi16EEENSV_INS5_IJNSA_ILi8EEESI_EEENS5_IJSI_SD_EEEEEEEvNS4_8identityES13_S1D_vS1E_EENS_8epilogue10collective6detail29Sm90TmaWarpSpecializedAdapterINS1H_15DefaultEpilogueISK_SL_SL_NS1G_6thread17LinearCombinationISK_Li1EffLNS1L_9ScaleType4KindE0ELNS_15FloatRoundStyleE2ESK_EENS1_15EpilogueDefaultEEEEEvvEEEEvNT_6ParamsE --------------------------
	.section	.text._ZN7cutlass13device_kernelINS_4gemm6kernel13GemmUniversalIN4cute5tupleIJiiiiEEENS1_10collective13CollectiveMmaINS1_34MainloopSm90TmaGmmaWarpSpecializedILi5ENS5_IJNS4_1CILi4EEENSA_ILi2EEENSA_ILi1EEEEEENS1_35KernelTmaWarpSpecializedCooperativeEEENS5_IJNSA_ILi256EEENSA_ILi64EEESI_EEENS_10bfloat16_tENS5_IJlSD_lEEESK_SL_NS4_8TiledMMAINS4_8MMA_AtomIJNS4_4SM904GMMA27MMA_64x64x16_F32BF16BF16_SSILNSP_5MajorE0ELSR_0ELNSP_7ScaleInE1ELSS_1EEEEEENS4_6LayoutINS5_IJSC_SD_SD_EEENS5_IJSD_NSA_ILi0EEESX_EEEEENS5_IJNS4_10UnderscoreES10_S10_EEEEENS4_23SM90_TMA_LOAD_MULTICASTENS4_14ComposedLayoutINS4_7SwizzleILi3ELi4ELi3EEENS4_18smem_ptr_flag_bitsILi16EEENSV_INS5_IJNSA_ILi8EEESI_EEENS5_IJSI_SD_EEEEEEEvNS4_8identityES13_S1D_vS1E_EENS_8epilogue10collective6detail29Sm90TmaWarpSpecializedAdapterINS1H_15DefaultEpilogueISK_SL_SL_NS1G_6thread17LinearCombinationISK_Li1EffLNS1L_9ScaleType4KindE0ELNS_15FloatRoundStyleE2ESK_EENS1_15EpilogueDefaultEEEEEvvEEEEvNT_6ParamsE,"ax",@progbits
	.align	128
.text._ZN7cutlass13device_kernelINS_4gemm6kernel13GemmUniversalIN4cute5tupleIJiiiiEEENS1_10collective13CollectiveMmaINS1_34MainloopSm90TmaGmmaWarpSpecializedILi5ENS5_IJNS4_1CILi4EEENSA_ILi2EEENSA_ILi1EEEEEENS1_35KernelTmaWarpSpecializedCooperativeEEENS5_IJNSA_ILi256EEENSA_ILi64EEESI_EEENS_10bfloat16_tENS5_IJlSD_lEEESK_SL_NS4_8TiledMMAINS4_8MMA_AtomIJNS4_4SM904GMMA27MMA_64x64x16_F32BF16BF16_SSILNSP_5MajorE0ELSR_0ELNSP_7ScaleInE1ELSS_1EEEEEENS4_6LayoutINS5_IJSC_SD_SD_EEENS5_IJSD_NSA_ILi0EEESX_EEEEENS5_IJNS4_10UnderscoreES10_S10_EEEEENS4_23SM90_TMA_LOAD_MULTICASTENS4_14ComposedLayoutINS4_7SwizzleILi3ELi4ELi3EEENS4_18smem_ptr_flag_bitsILi16EEENSV_INS5_IJNSA_ILi8EEESI_EEENS5_IJSI_SD_EEEEEEEvNS4_8identityES13_S1D_vS1E_EENS_8epilogue10collective6detail29Sm90TmaWarpSpecializedAdapterINS1H_15DefaultEpilogueISK_SL_SL_NS1G_6thread17LinearCombinationISK_Li1EffLNS1L_9ScaleType4KindE0ELNS_15FloatRoundStyleE2ESK_EENS1_15EpilogueDefaultEEEEEvvEEEEvNT_6ParamsE:
        .type           _ZN7cutlass13device_kernelINS_4gemm6kernel13GemmUniversalIN4cute5tupleIJiiiiEEENS1_10collective13CollectiveMmaINS1_34MainloopSm90TmaGmmaWarpSpecializedILi5ENS5_IJNS4_1CILi4EEENSA_ILi2EEENSA_ILi1EEEEEENS1_35KernelTmaWarpSpecializedCooperativeEEENS5_IJNSA_ILi256EEENSA_ILi64EEESI_EEENS_10bfloat16_tENS5_IJlSD_lEEESK_SL_NS4_8TiledMMAINS4_8MMA_AtomIJNS4_4SM904GMMA27MMA_64x64x16_F32BF16BF16_SSILNSP_5MajorE0ELSR_0ELNSP_7ScaleInE1ELSS_1EEEEEENS4_6LayoutINS5_IJSC_SD_SD_EEENS5_IJSD_NSA_ILi0EEESX_EEEEENS5_IJNS4_10UnderscoreES10_S10_EEEEENS4_23SM90_TMA_LOAD_MULTICASTENS4_14ComposedLayoutINS4_7SwizzleILi3ELi4ELi3EEENS4_18smem_ptr_flag_bitsILi16EEENSV_INS5_IJNSA_ILi8EEESI_EEENS5_IJSI_SD_EEEEEEEvNS4_8identityES13_S1D_vS1E_EENS_8epilogue10collective6detail29Sm90TmaWarpSpecializedAdapterINS1H_15DefaultEpilogueISK_SL_SL_NS1G_6thread17LinearCombinationISK_Li1EffLNS1L_9ScaleType4KindE0ELNS_15FloatRoundStyleE2ESK_EENS1_15EpilogueDefaultEEEEEvvEEEEvNT_6ParamsE,@function
        .size           _ZN7cutlass13device_kernelINS_4gemm6kernel13GemmUniversalIN4cute5tupleIJiiiiEEENS1_10collective13CollectiveMmaINS1_34MainloopSm90TmaGmmaWarpSpecializedILi5ENS5_IJNS4_1CILi4EEENSA_ILi2EEENSA_ILi1EEEEEENS1_35KernelTmaWarpSpecializedCooperativeEEENS5_IJNSA_ILi256EEENSA_ILi64EEESI_EEENS_10bfloat16_tENS5_IJlSD_lEEESK_SL_NS4_8TiledMMAINS4_8MMA_AtomIJNS4_4SM904GMMA27MMA_64x64x16_F32BF16BF16_SSILNSP_5MajorE0ELSR_0ELNSP_7ScaleInE1ELSS_1EEEEEENS4_6LayoutINS5_IJSC_SD_SD_EEENS5_IJSD_NSA_ILi0EEESX_EEEEENS5_IJNS4_10UnderscoreES10_S10_EEEEENS4_23SM90_TMA_LOAD_MULTICASTENS4_14ComposedLayoutINS4_7SwizzleILi3ELi4ELi3EEENS4_18smem_ptr_flag_bitsILi16EEENSV_INS5_IJNSA_ILi8EEESI_EEENS5_IJSI_SD_EEEEEEEvNS4_8identityES13_S1D_vS1E_EENS_8epilogue10collective6detail29Sm90TmaWarpSpecializedAdapterINS1H_15DefaultEpilogueISK_SL_SL_NS1G_6thread17LinearCombinationISK_Li1EffLNS1L_9ScaleType4KindE0ELNS_15FloatRoundStyleE2ESK_EENS1_15EpilogueDefaultEEEEEvvEEEEvNT_6ParamsE,(.L_x_199 - _ZN7cutlass13device_kernelINS_4gemm6kernel13GemmUniversalIN4cute5tupleIJiiiiEEENS1_10collective13CollectiveMmaINS1_34MainloopSm90TmaGmmaWarpSpecializedILi5ENS5_IJNS4_1CILi4EEENSA_ILi2EEENSA_ILi1EEEEEENS1_35KernelTmaWarpSpecializedCooperativeEEENS5_IJNSA_ILi256EEENSA_ILi64EEESI_EEENS_10bfloat16_tENS5_IJlSD_lEEESK_SL_NS4_8TiledMMAINS4_8MMA_AtomIJNS4_4SM904GMMA27MMA_64x64x16_F32BF16BF16_SSILNSP_5MajorE0ELSR_0ELNSP_7ScaleInE1ELSS_1EEEEEENS4_6LayoutINS5_IJSC_SD_SD_EEENS5_IJSD_NSA_ILi0EEESX_EEEEENS5_IJNS4_10UnderscoreES10_S10_EEEEENS4_23SM90_TMA_LOAD_MULTICASTENS4_14ComposedLayoutINS4_7SwizzleILi3ELi4ELi3EEENS4_18smem_ptr_flag_bitsILi16EEENSV_INS5_IJNSA_ILi8EEESI_EEENS5_IJSI_SD_EEEEEEEvNS4_8identityES13_S1D_vS1E_EENS_8epilogue10collective6detail29Sm90TmaWarpSpecializedAdapterINS1H_15DefaultEpilogueISK_SL_SL_NS1G_6thread17LinearCombinationISK_Li1EffLNS1L_9ScaleType4KindE0ELNS_15FloatRoundStyleE2ESK_EENS1_15EpilogueDefaultEEEEEvvEEEEvNT_6ParamsE)
        .other          _ZN7cutlass13device_kernelINS_4gemm6kernel13GemmUniversalIN4cute5tupleIJiiiiEEENS1_10collective13CollectiveMmaINS1_34MainloopSm90TmaGmmaWarpSpecializedILi5ENS5_IJNS4_1CILi4EEENSA_ILi2EEENSA_ILi1EEEEEENS1_35KernelTmaWarpSpecializedCooperativeEEENS5_IJNSA_ILi256EEENSA_ILi64EEESI_EEENS_10bfloat16_tENS5_IJlSD_lEEESK_SL_NS4_8TiledMMAINS4_8MMA_AtomIJNS4_4SM904GMMA27MMA_64x64x16_F32BF16BF16_SSILNSP_5MajorE0ELSR_0ELNSP_7ScaleInE1ELSS_1EEEEEENS4_6LayoutINS5_IJSC_SD_SD_EEENS5_IJSD_NSA_ILi0EEESX_EEEEENS5_IJNS4_10UnderscoreES10_S10_EEEEENS4_23SM90_TMA_LOAD_MULTICASTENS4_14ComposedLayoutINS4_7SwizzleILi3ELi4ELi3EEENS4_18smem_ptr_flag_bitsILi16EEENSV_INS5_IJNSA_ILi8EEESI_EEENS5_IJSI_SD_EEEEEEEvNS4_8identityES13_S1D_vS1E_EENS_8epilogue10collective6detail29Sm90TmaWarpSpecializedAdapterINS1H_15DefaultEpilogueISK_SL_SL_NS1G_6thread17LinearCombinationISK_Li1EffLNS1L_9ScaleType4KindE0ELNS_15FloatRoundStyleE2ESK_EENS1_15EpilogueDefaultEEEEEvvEEEEvNT_6ParamsE,@"STO_CUDA_ENTRY STV_DEFAULT"
_ZN7cutlass13device_kernelINS_4gemm6kernel13GemmUniversalIN4cute5tupleIJiiiiEEENS1_10collective13CollectiveMmaINS1_34MainloopSm90TmaGmmaWarpSpecializedILi5ENS5_IJNS4_1CILi4EEENSA_ILi2EEENSA_ILi1EEEEEENS1_35KernelTmaWarpSpecializedCooperativeEEENS5_IJNSA_ILi256EEENSA_ILi64EEESI_EEENS_10bfloat16_tENS5_IJlSD_lEEESK_SL_NS4_8TiledMMAINS4_8MMA_AtomIJNS4_4SM904GMMA27MMA_64x64x16_F32BF16BF16_SSILNSP_5MajorE0ELSR_0ELNSP_7ScaleInE1ELSS_1EEEEEENS4_6LayoutINS5_IJSC_SD_SD_EEENS5_IJSD_NSA_ILi0EEESX_EEEEENS5_IJNS4_10UnderscoreES10_S10_EEEEENS4_23SM90_TMA_LOAD_MULTICASTENS4_14ComposedLayoutINS4_7SwizzleILi3ELi4ELi3EEENS4_18smem_ptr_flag_bitsILi16EEENSV_INS5_IJNSA_ILi8EEESI_EEENS5_IJSI_SD_EEEEEEEvNS4_8identityES13_S1D_vS1E_EENS_8epilogue10collective6detail29Sm90TmaWarpSpecializedAdapterINS1H_15DefaultEpilogueISK_SL_SL_NS1G_6thread17LinearCombinationISK_Li1EffLNS1L_9ScaleType4KindE0ELNS_15FloatRoundStyleE2ESK_EENS1_15EpilogueDefaultEEEEEvvEEEEvNT_6ParamsE:
[----:B------:R-:W0:Y:S01]  /*0000*/  LDC R1, c[0x0][0x28] ;  /* 0x00000a00ff017b82 */ /* 0x000e220000000800 */
[----:B------:R-:W1:Y:S01]  /*0010*/  S2R R18, SR_TID.X ;  /* 0x0000000000127919 */ /* 0x000e620000002100 */
[----:B------:R-:W-:Y:S01]  /*0020*/  ELECT P0, URZ, PT ;  /* 0x00000000003f782f */ /* 0x000fe20003800000 */
[----:B------:R-:W-:Y:S01]  /*0030*/  BSSY B0, `(.L_x_0) ;  /* 0x000000f000007945 */ /* 0x000fe20003800000 */
[--C-:B-1----:R-:W-:Y:S02]  /*0040*/  SHF.R.U32.HI R0, RZ, 0x5, R18.reuse ;  /* 0x00000005ff007819 */ /* 0x102fe40000011612 */
[----:B------:R-:W-:-:S03]  /*0050*/  SHF.R.U32.HI R3, RZ, 0x7, R18 ;  /* 0x00000007ff037819 */ /* 0x000fc60000011612 */
[----:B------:R-:W1:Y:S04]  /*0060*/  SHFL.IDX PT, R2, R0, RZ, 0x1f ;  /* 0x00001fff00027589 */ /* 0x000e6800000e0000 */
[----:B------:R2:W3:Y:S01]  /*0070*/  SHFL.IDX PT, R5, R3, RZ, 0x1f ;  /* 0x00001fff03057589 */ /* 0x0004e200000e0000 */
[----:B-1----:R-:W-:-:S13]  /*0080*/  ISETP.NE.OR P0, PT, R2, RZ, !P0 ;  /* 0x000000ff0200720c */ /* 0x002fda0004705670 */
[----:B0-23--:R-:W-:Y:S05]  /*0090*/  @P0 BRA `(.L_x_1) ;  /* 0x0000000000200947 */ /* 0x00dfea0003800000 */
[----:B------:R-:W-:Y:S02]  /*00a0*/  ULDC.64 UR4, c[0x0][0x198] ;  /* 0x0000660000047ab9 */ /* 0x000fe40000000a00 */
[----:B------:R-:W-:Y:S02]  /*00b0*/  UIADD3 UR6, UP0, UR4, 0xf0, URZ ;  /* 0x000000f004067890 */ /* 0x000fe4000ff1e03f */
[----:B------:R-:W-:Y:S02]  /*00c0*/  UIADD3 UR4, UP1, UR4, 0x1f0, URZ ;  /* 0x000001f004047890 */ /* 0x000fe4000ff3e03f */
[----:B------:R-:W-:Y:S02]  /*00d0*/  UIADD3.X UR7, URZ, UR5, URZ, UP0, !UPT ;  /* 0x000000053f077290 */ /* 0x000fe400087fe43f */
[----:B------:R-:W-:-:S07]  /*00e0*/  UIADD3.X UR5, URZ, UR5, URZ, UP1, !UPT ;  /* 0x000000053f057290 */ /* 0x000fce0008ffe43f */
[----:B------:R0:W-:Y:S02]  /*00f0*/  UTMACCTL.PF [UR6] ;  /* 0x00000000060079b9 */ /* 0x0001e40008040000 */
[----:B------:R0:W-:Y:S02]  /*0100*/  UTMACCTL.PF [UR4] ;  /* 0x00000000040079b9 */ /* 0x0001e40008040000 */
[----:B0-----:R-:W-:Y:S01]  /*0110*/  NOP ;  /* 0x0000000000007918 */ /* 0x001fe20000000000 */
.L_x_1:
[----:B------:R-:W-:Y:S05]  /*0120*/  BSYNC B0 ;  /* 0x0000000000007941 */ /* 0x000fea0003800000 */
.L_x_0:
[----:B------:R-:W0:Y:S02]  /*0130*/  SHFL.IDX PT, R3, R0, RZ, 0x1f ;  /* 0x00001fff00037589 */ /* 0x000e2400000e0000 */
[----:B0-----:R-:W-:-:S13]  /*0140*/  ISETP.NE.AND P0, PT, R3, RZ, PT ;  /* 0x000000ff0300720c */ /* 0x001fda0003f05270 */
[----:B------:R-:W-:Y:S05]  /*0150*/  @P0 BRA `(.L_x_2) ;  /* 0x0000000000600947 */ /* 0x000fea0003800000 */
[----:B------:R-:W0:Y:S01]  /*0160*/  S2UR UR8, SR_CgaCtaId ;  /* 0x00000000000879c3 */ /* 0x000e220000008800 */
[----:B------:R-:W-:Y:S01]  /*0170*/  UMOV UR4, 0x400 ;  /* 0x0000040000047882 */ /* 0x000fe20000000000 */
[----:B------:R-:W-:Y:S01]  /*0180*/  UMOV UR5, 0x1 ;  /* 0x0000000100057882 */ /* 0x000fe20000000000 */
[----:B------:R-:W-:Y:S01]  /*0190*/  UMOV UR6, 0xa ;  /* 0x0000000a00067882 */ /* 0x000fe20000000000 */
[----:B------:R-:W-:Y:S01]  /*01a0*/  ELECT P0, URZ, PT ;  /* 0x00000000003f782f */ /* 0x000fe20003800000 */
[----:B------:R-:W-:-:S04]  /*01b0*/  UIADD3 UR6, -UR6, 0x100000, URZ ;  /* 0x0010000006067890 */ /* 0x000fc8000fffe13f */
[----:B------:R-:W-:Y:S02]  /*01c0*/  USHF.L.U32 UR7, UR6, 0xb, URZ ;  /* 0x0000000b06077899 */ /* 0x000fe4000800063f */
[----:B------:R-:W-:Y:S02]  /*01d0*/  USHF.L.U32 UR6, UR6, 0x1, URZ ;  /* 0x0000000106067899 */ /* 0x000fe4000800063f */
[----:B0-----:R-:W-:Y:S02]  /*01e0*/  ULEA UR8, UR8, UR4, 0x18 ;  /* 0x0000000408087291 */ /* 0x001fe4000f8ec03f */
[----:B------:R-:W-:-:S04]  /*01f0*/  UIADD3 UR4, -UR5, 0x100000, URZ ;  /* 0x0010000005047890 */ /* 0x000fc8000fffe13f */
[----:B------:R-:W-:Y:S02]  /*0200*/  USHF.L.U32 UR5, UR4, 0xb, URZ ;  /* 0x0000000b04057899 */ /* 0x000fe4000800063f */
[----:B------:R-:W-:Y:S01]  /*0210*/  USHF.L.U32 UR4, UR4, 0x1, URZ ;  /* 0x0000000104047899 */ /* 0x000fe2000800063f */
[----:B------:R-:W0:Y:S11]  /*0220*/  FENCE.VIEW.ASYNC.S ;  /* 0x00000000000073c6 */ /* 0x000e360000000000 */
[----:B0-----:R0:W1:Y:S01]  /*0230*/  SYNCS.EXCH.64 URZ, [UR8], UR4 ;  /* 0x00000004083f75b2 */ /* 0x0010620008000100 */
[----:B------:R0:W2:Y:S01]  /*0240*/  SYNCS.EXCH.64 URZ, [UR8+0x28], UR6 ;  /* 0x00002806083f75b2 */ /* 0x0000a20008000100 */
[----:B------:R0:W3:Y:S01]  /*0250*/  SYNCS.EXCH.64 URZ, [UR8+0x8], UR4 ;  /* 0x00000804083f75b2 */ /* 0x0000e20008000100 */
[----:B------:R0:W4:Y:S01]  /*0260*/  SYNCS.EXCH.64 URZ, [UR8+0x30], UR6 ;  /* 0x00003006083f75b2 */ /* 0x0001220008000100 */
[----:B------:R0:W0:Y:S01]  /*0270*/  SYNCS.EXCH.64 URZ, [UR8+0x10], UR4 ;  /* 0x00001004083f75b2 */ /* 0x0000220008000100 */
[----:B------:R0:W0:Y:S01]  /*0280*/  SYNCS.EXCH.64 URZ, [UR8+0x38], UR6 ;  /* 0x00003806083f75b2 */ /* 0x0000220008000100 */
[----:B------:R0:W0:Y:S01]  /*0290*/  SYNCS.EXCH.64 URZ, [UR8+0x18], UR4 ;  /* 0x00001804083f75b2 */ /* 0x0000220008000100 */
[----:B------:R0:W0:Y:S01]  /*02a0*/  SYNCS.EXCH.64 URZ, [UR8+0x40], UR6 ;  /* 0x00004006083f75b2 */ /* 0x0000220008000100 */
[----:B------:R0:W0:Y:S01]  /*02b0*/  SYNCS.EXCH.64 URZ, [UR8+0x20], UR4 ;  /* 0x00002004083f75b2 */ /* 0x0000220008000100 */
[----:B------:R0:W0:Y:S01]  /*02c0*/  SYNCS.EXCH.64 URZ, [UR8+0x48], UR6 ;  /* 0x00004806083f75b2 */ /* 0x0000220008000100 */
[----:B------:R-:W-:Y:S01]  /*02d0*/  NOP ;  /* 0x0000000000007918 */ /* 0x000fe20000000000 */
.L_x_2:
[----:B------:R-:W-:Y:S01]  /*02e0*/  SHF.R.S32.HI R7, RZ, 0x1f, R18 ;  /* 0x0000001fff077819 */ /* 0x000fe20000011412 */
[----:B------:R-:W5:Y:S01]  /*02f0*/  SHFL.IDX PT, R0, R0, RZ, 0x1f ;  /* 0x00001fff00007589 */ /* 0x000f6200000e0000 */
[----:B0-----:R-:W0:Y:S01]  /*0300*/  S2UR UR8, SR_CTAID.X ;  /* 0x00000000000879c3 */ /* 0x001e220000002500 */
[----:B------:R-:W-:Y:S02]  /*0310*/  ELECT P0, URZ, PT ;  /* 0x00000000003f782f */ /* 0x000fe40003800000 */
[----:B------:R-:W-:Y:S01]  /*0320*/  LEA.HI R7, R7, R18, RZ, 0x7 ;  /* 0x0000001207077211 */ /* 0x000fe200078f38ff */
[----:B------:R-:W1:Y:S01]  /*0330*/  S2R R4, SR_CTAID.Y ;  /* 0x0000000000047919 */ /* 0x000e620000002600 */
[----:B------:R-:W-:Y:S01]  /*0340*/  SHF.R.S32.HI R8, RZ, 0x1f, R3 ;  /* 0x0000001fff087819 */ /* 0x000fe20000011403 */
[----:B------:R-:W-:Y:S01]  /*0350*/  ULDC UR4, c[0x0][0x150] ;  /* 0x0000540000047ab9 */ /* 0x000fe20000000800 */
[----:B------:R-:W-:Y:S01]  /*0360*/  LOP3.LUT R7, R7, 0xffffff80, RZ, 0xc0, !PT ;  /* 0xffffff8007077812 */ /* 0x000fe200078ec0ff */
[----:B------:R-:W-:Y:S01]  /*0370*/  NOP ;  /* 0x0000000000007918 */ /* 0x000fe20000000000 */
[----:B------:R-:W-:Y:S01]  /*0380*/  LEA.HI R8, R8, R3, RZ, 0x2 ;  /* 0x0000000308087211 */ /* 0x000fe200078f10ff */
[----:B------:R-:W2:Y:S01]  /*0390*/  LDC R10, c[0x0][0x144] ;  /* 0x00005100ff0a7b82 */ /* 0x000ea20000000800 */
[----:B------:R-:W-:Y:S01]  /*03a0*/  NOP ;  /* 0x0000000000007918 */ /* 0x000fe20000000000 */
[----:B------:R-:W-:Y:S01]  /*03b0*/  IMAD.IADD R6, R18, 0x1, -R7 ;  /* 0x0000000112067824 */ /* 0x000fe200078e0a07 */
[----:B------:R-:W-:Y:S01]  /*03c0*/  LOP3.LUT R8, R8, 0x3ffffffc, RZ, 0xc0, !PT ;  /* 0x3ffffffc08087812 */ /* 0x000fe200078ec0ff */
[----:B------:R-:W-:Y:S01]  /*03d0*/  IMAD.MOV.U32 R23, RZ, RZ, 0x1 ;  /* 0x00000001ff177424 */ /* 0x000fe200078e00ff */
[----:B------:R-:W-:-:S02]  /*03e0*/  ISETP.NE.AND P3, PT, R5, RZ, PT ;  /* 0x000000ff0500720c */ /* 0x000fc40003f65270 */
[----:B------:R-:W-:Y:S01]  /*03f0*/  SHF.R.S32.HI R7, RZ, 0x1f, R6 ;  /* 0x0000001fff077819 */ /* 0x000fe20000011406 */
[----:B------:R-:W-:Y:S01]  /*0400*/  IMAD.IADD R8, R3, 0x1, -R8 ;  /* 0x0000000103087824 */ /* 0x000fe200078e0a08 */
[----:B------:R-:W3:Y:S02]  /*0410*/  LDC R12, c[0x0][0x140] ;  /* 0x00005000ff0c7b82 */ /* 0x000ee40000000800 */
[----:B------:R-:W-:Y:S02]  /*0420*/  LEA.HI R7, R7, R6, RZ, 0x3 ;  /* 0x0000000607077211 */ /* 0x000fe400078f18ff */
[----:B-----5:R-:W-:Y:S02]  /*0430*/  ISETP.NE.OR P0, PT, R0, RZ, !P0 ;  /* 0x000000ff0000720c */ /* 0x020fe40004705670 */
[--C-:B------:R-:W-:Y:S02]  /*0440*/  SHF.R.S32.HI R0, RZ, 0x3, R7.reuse ;  /* 0x00000003ff007819 */ /* 0x100fe40000011407 */
[----:B------:R-:W-:-:S02]  /*0450*/  SHF.R.S32.HI R7, RZ, 0x1f, R7 ;  /* 0x0000001fff077819 */ /* 0x000fc40000011407 */
[----:B0-----:R-:W-:Y:S02]  /*0460*/  I2FP.F32.U32 R9, UR8 ;  /* 0x0000000800097c45 */ /* 0x001fe40008201000 */
[----:B------:R-:W-:-:S03]  /*0470*/  LEA.HI R7, R7, R0, RZ, 0x2 ;  /* 0x0000000007077211 */ /* 0x000fc600078f10ff */
[----:B------:R-:W-:Y:S01]  /*0480*/  FMUL R9, R9, UR4 ;  /* 0x0000000409097c20 */ /* 0x000fe20008400000 */
[----:B------:R-:W-:Y:S01]  /*0490*/  LOP3.LUT R7, R7, 0xfffffffc, RZ, 0xc0, !PT ;  /* 0xfffffffc07077812 */ /* 0x000fe200078ec0ff */
[----:B------:R-:W-:Y:S01]  /*04a0*/  VOTEU.ALL UP0, P0 ;  /* 0x00000000003f7886 */ /* 0x000fe20000000000 */
[----:B-1----:R-:W-:Y:S01]  /*04b0*/  I2FP.F32.U32 R11, R4 ;  /* 0x00000004000b7245 */ /* 0x002fe20000201000 */
[----:B------:R-:W-:Y:S01]  /*04c0*/  ULDC UR4, c[0x0][0x154] ;  /* 0x0000550000047ab9 */ /* 0x000fe20000000800 */
[----:B------:R-:W-:Y:S01]  /*04d0*/  VOTEU.ALL UP1, P0 ;  /* 0x00000000003f7886 */ /* 0x000fe20000020000 */
[----:B------:R-:W-:Y:S01]  /*04e0*/  IMAD.IADD R7, R0, 0x1, -R7 ;  /* 0x0000000100077824 */ /* 0x000fe200078e0a07 */
[----:B------:R-:W0:Y:S01]  /*04f0*/  F2I.U32.TRUNC.NTZ R9, R9 ;  /* 0x0000000900097305 */ /* 0x000e22000020f000 */
[----:B------:R-:W1:Y:S01]  /*0500*/  @!UP0 S2UR UR7, SR_CgaCtaId ;  /* 0x00000000000789c3 */ /* 0x000e620000008800 */
[----:B------:R-:W-:Y:S01]  /*0510*/  @!UP0 UMOV UR6, 0x400 ;  /* 0x0000040000068882 */ /* 0x000fe20000000000 */
[----:B------:R-:W-:Y:S01]  /*0520*/  IMAD R8, R8, 0x4, R7 ;  /* 0x0000000408087824 */ /* 0x000fe200078e0207 */
[----:B---3--:R-:W-:-:S04]  /*0530*/  ISETP.EQ.U32.AND P2, PT, R12, 0x1, PT ;  /* 0x000000010c00780c */ /* 0x008fc80003f42070 */
[----:B------:R-:W-:-:S04]  /*0540*/  SHF.R.S32.HI R3, RZ, 0x1f, R8 ;  /* 0x0000001fff037819 */ /* 0x000fc80000011408 */
[----:B------:R-:W-:Y:S01]  /*0550*/  LEA.HI R0, R3, R8, RZ, 0x2 ;  /* 0x0000000803007211 */ /* 0x000fe200078f10ff */
[----:B0-----:R-:W-:-:S03]  /*0560*/  IMAD.MOV R7, RZ, RZ, -R9 ;  /* 0x000000ffff077224 */ /* 0x001fc600078e0a09 */
[----:B------:R-:W-:Y:S01]  /*0570*/  LOP3.LUT R9, R0, 0xfffffffc, RZ, 0xc0, !PT ;  /* 0xfffffffc00097812 */ /* 0x000fe200078ec0ff */
[----:B--2---:R-:W-:Y:S02]  /*0580*/  IMAD R3, R10, R7, UR8 ;  /* 0x000000080a037e24 */ /* 0x004fe4000f8e0207 */
[----:B------:R-:W-:Y:S02]  /*0590*/  FMUL R10, R11, UR4 ;  /* 0x000000040b0a7c20 */ /* 0x000fe40008400000 */
[C---:B------:R-:W-:Y:S01]  /*05a0*/  IMAD.IADD R0, R8.reuse, 0x1, -R9 ;  /* 0x0000000108007824 */ /* 0x040fe200078e0a09 */
[----:B------:R-:W0:Y:S01]  /*05b0*/  LDC R7, c[0x0][0x148] ;  /* 0x00005200ff077b82 */ /* 0x000e220000000800 */
[----:B------:R-:W-:Y:S01]  /*05c0*/  SHF.R.S32.HI R9, RZ, 0x1f, R2 ;  /* 0x0000001fff097819 */ /* 0x000fe20000011402 */
[----:B------:R-:W-:Y:S01]  /*05d0*/  IMAD.SHL.U32 R11, R8, 0x4, RZ ;  /* 0x00000004080b7824 */ /* 0x000fe200078e00ff */
[----:B------:R-:W-:Y:S01]  /*05e0*/  UMOV UR4, 0x20 ;  /* 0x0000002000047882 */ /* 0x000fe20000000000 */
[----:B------:R-:W-:Y:S01]  /*05f0*/  ISETP.NE.AND P4, PT, R0, R3, PT ;  /* 0x000000030000720c */ /* 0x000fe20003f85270 */
[----:B------:R-:W2:Y:S01]  /*0600*/  F2I.U32.TRUNC.NTZ R10, R10 ;  /* 0x0000000a000a7305 */ /* 0x000ea2000020f000 */
[----:B------:R-:W-:Y:S01]  /*0610*/  LEA.HI R9, R9, R2, RZ, 0x2 ;  /* 0x0000000209097211 */ /* 0x000fe200078f10ff */
[----:B------:R-:W-:-:S04]  /*0620*/  @!UP0 UIADD3 UR4, -UR4, 0x100000, URZ ;  /* 0x0010000004048890 */ /* 0x000fc8000fffe13f */
[----:B------:R-:W-:Y:S02]  /*0630*/  @!UP0 USHF.L.U32 UR5, UR4, 0xb, URZ ;  /* 0x0000000b04058899 */ /* 0x000fe4000800063f */
[----:B------:R-:W-:Y:S01]  /*0640*/  @!UP0 USHF.L.U32 UR4, UR4, 0x1, URZ ;  /* 0x0000000104048899 */ /* 0x000fe2000800063f */
[----:B------:R-:W-:Y:S01]  /*0650*/  LOP3.LUT R22, R8, 0xc, R11, 0x78, !PT ;  /* 0x0000000c08167812 */ /* 0x000fe200078e780b */
[----:B-1----:R-:W-:Y:S01]  /*0660*/  @!UP0 ULEA UR6, UR7, UR6, 0x18 ;  /* 0x0000000607068291 */ /* 0x002fe2000f8ec03f */
[----:B------:R-:W-:Y:S01]  /*0670*/  LOP3.LUT R9, R9, 0xfffffffc, RZ, 0xc0, !PT ;  /* 0xfffffffc09097812 */ /* 0x000fe200078ec0ff */
[----:B------:R-:W-:Y:S01]  /*0680*/  VOTEU.ALL UP0, P0 ;  /* 0x00000000003f7886 */ /* 0x000fe20000000000 */
[----:B------:R-:W-:Y:S01]  /*0690*/  LOP3.LUT P0, RZ, R6, 0x7, RZ, 0xc0, !PT ;  /* 0x0000000706ff7812 */ /* 0x000fe2000780c0ff */
[----:B------:R-:W-:Y:S02]  /*06a0*/  VIADD R6, R5, 0xffffffff ;  /* 0xffffffff05067836 */ /* 0x000fe40000000000 */
[----:B------:R-:W-:Y:S01]  /*06b0*/  IMAD.IADD R0, R2, 0x1, -R9 ;  /* 0x0000000102007824 */ /* 0x000fe200078e0a09 */
[----:B------:R-:W-:-:S02]  /*06c0*/  ISETP.LT.U32.AND P0, PT, R22, 0x8, !P0 ;  /* 0x000000081600780c */ /* 0x000fc40004701070 */
[----:B------:R-:W-:Y:S01]  /*06d0*/  @P4 SHF.R.S32.HI R9, RZ, 0x1f, R22 ;  /* 0x0000001fff094819 */ /* 0x000fe20000011416 */
[----:B--2---:R-:W-:Y:S01]  /*06e0*/  IMAD.MOV R21, RZ, RZ, -R10 ;  /* 0x000000ffff157224 */ /* 0x004fe200078e0a0a */
[C---:B------:R-:W-:Y:S01]  /*06f0*/  ISETP.NE.AND P1, PT, R0.reuse, 0x3, PT ;  /* 0x000000030000780c */ /* 0x040fe20003f25270 */
[----:B------:R-:W1:Y:S02]  /*0700*/  FENCE.VIEW.ASYNC.S ;  /* 0x00000000000073c6 */ /* 0x000e640000000000 */
[----:B-1----:R1:W2:Y:S01]  /*0710*/  @!UP0 SYNCS.EXCH.64 URZ, [UR6+0x60], UR4 ;  /* 0x00006004063f85b2 */ /* 0x0022a20008000100 */
[----:B------:R-:W-:Y:S01]  /*0720*/  @P4 LEA.HI R9, R9, R22, RZ, 0x2 ;  /* 0x0000001609094211 */ /* 0x000fe200078f10ff */
[----:B0-----:R-:W-:Y:S01]  /*0730*/  IMAD R2, R7, R21, R4 ;  /* 0x0000001507027224 */ /* 0x001fe200078e0204 */
[----:B------:R-:W-:Y:S02]  /*0740*/  ISETP.EQ.OR P1, PT, R0, RZ, !P1 ;  /* 0x000000ff0000720c */ /* 0x000fe40004f22670 */
[----:B------:R-:W-:-:S02]  /*0750*/  @P4 SHF.R.S32.HI R9, RZ, 0x2, R9 ;  /* 0x00000002ff094819 */ /* 0x000fc40000011409 */
[----:B------:R-:W-:Y:S02]  /*0760*/  ISETP.EQ.AND P1, PT, R5, RZ, P1 ;  /* 0x000000ff0500720c */ /* 0x000fe40000f22270 */
[----:B------:R-:W-:Y:S02]  /*0770*/  @P4 ISETP.NE.AND P5, PT, R9, R2, PT ;  /* 0x000000020900420c */ /* 0x000fe40003fa5270 */
[----:B------:R-:W-:Y:S02]  /*0780*/  ISETP.GE.U32.AND P6, PT, R6, 0x2, PT ;  /* 0x000000020600780c */ /* 0x000fe40003fc6070 */
[----:B------:R-:W-:Y:S02]  /*0790*/  SEL R2, RZ, 0x1, !P0 ;  /* 0x00000001ff027807 */ /* 0x000fe40004000000 */
[----:B------:R-:W-:Y:S01]  /*07a0*/  @P4 SEL R23, RZ, 0x1, P5 ;  /* 0x00000001ff174807 */ /* 0x000fe20002800000 */
[----:B------:R1:W0:Y:S01]  /*07b0*/  @!UP1 SYNCS.EXCH.64 URZ, [UR6+0x68], UR4 ;  /* 0x00006804063f95b2 */ /* 0x0002220008000100 */
[----:B------:R-:W-:Y:S01]  /*07c0*/  SEL R19, RZ, 0x1, !P1 ;  /* 0x00000001ff137807 */ /* 0x000fe20004800000 */
[----:B------:R-:W-:Y:S01]  /*07d0*/  NOP ;  /* 0x0000000000007918 */ /* 0x000fe20000000000 */
[----:B------:R-:W-:-:S02]  /*07e0*/  LOP3.LUT R23, R23, R2, RZ, 0xc0, !PT ;  /* 0x0000000217177212 */ /* 0x000fc400078ec0ff */
[----:B------:R-:W-:Y:S01]  /*07f0*/  SEL R19, R19, 0x2, P6 ;  /* 0x0000000213137807 */ /* 0x000fe20003000000 */
[----:B-12---:R-:W-:Y:S06]  /*0800*/  @!P2 BRA `(.L_x_3) ;  /* 0x000000000008a947 */ /* 0x006fec0003800000 */
[----:B0---4-:R-:W-:Y:S01]  /*0810*/  UCGABAR_ARV ;  /* 0x00000000000079c7 */ /* 0x011fe20008000000 */
[----:B------:R-:W-:Y:S05]  /*0820*/  BRA `(.L_x_4) ;  /* 0x0000000000047947 */ /* 0x000fea0003800000 */
.L_x_3:
[----:B0---4-:R-:W-:Y:S01]  /*0830*/  NOP ;  /* 0x0000000000007918 */ /* 0x011fe20000000000 */
.L_x_4:
[----:B------:R-:W0:Y:S01]  /*0840*/  LDC R2, c[0x0][0x65c] ;  /* 0x00019700ff027b82 */ /* 0x000e220000000800 */
[----:B------:R-:W-:Y:S01]  /*0850*/  LOP3.LUT R5, R5, 0xfffff7ff, RZ, 0xc0, !PT ;  /* 0xfffff7ff05057812 */ /* 0x000fe200078ec0ff */
[----:B------:R-:W-:Y:S02]  /*0860*/  IMAD.U32 R8, RZ, RZ, UR8 ;  /* 0x00000008ff087e24 */ /* 0x000fe4000f8e00ff */
[----:B------:R-:W-:Y:S01]  /*0870*/  IMAD.MOV.U32 R9, RZ, RZ, RZ ;  /* 0x000000ffff097224 */ /* 0x000fe200078e00ff */
[----:B0-----:R-:W-:-:S13]  /*0880*/  ISETP.NE.AND P1, PT, R2, 0x1, PT ;  /* 0x000000010200780c */ /* 0x001fda0003f25270 */
[----:B------:R-:W0:Y:S01]  /*0890*/  @P1 LDC R17, c[0x0][0x10] ;  /* 0x00000400ff111b82 */ /* 0x000e220000000800 */
[----:B------:R-:W-:Y:S01]  /*08a0*/  @P1 LOP3.LUT R5, R5, 0x800, RZ, 0xfc, !PT ;  /* 0x0000080005051812 */ /* 0x000fe200078efcff */
[----:B------:R-:W-:Y:S02]  /*08b0*/  @P1 IMAD.MOV.U32 R5, RZ, RZ, RZ ;  /* 0x000000ffff051224 */ /* 0x000fe400078e00ff */
[----:B------:R-:W-:-:S04]  /*08c0*/  @P1 IMAD.MOV.U32 R13, RZ, RZ, RZ ;  /* 0x000000ffff0d1224 */ /* 0x000fc800078e00ff */
[----:B------:R-:W1:Y:S01]  /*08d0*/  @!P1 LDC R11, c[0x0][0xc] ;  /* 0x00000300ff0b9b82 */ /* 0x000e620000000800 */
[----:B0-----:R-:W-:-:S04]  /*08e0*/  @P1 IMAD.WIDE.U32 R16, R17, UR8, R4 ;  /* 0x0000000811101c25 */ /* 0x001fc8000f8e0004 */
[----:B------:R-:W-:Y:S02]  /*08f0*/  @P1 IMAD.IADD R17, R17, 0x1, R13 ;  /* 0x0000000111111824 */ /* 0x000fe400078e020d */
[----:B-1----:R-:W-:-:S04]  /*0900*/  @!P1 IMAD.WIDE.U32 R8, R4, R11, R8 ;  /* 0x0000000b04089225 */ /* 0x002fc800078e0008 */
[----:B------:R-:W-:Y:S02]  /*0910*/  @!P1 IMAD.MOV.U32 R16, RZ, RZ, R8 ;  /* 0x000000ffff109224 */ /* 0x000fe400078e0008 */
[----:B------:R-:W-:Y:S01]  /*0920*/  @!P1 IMAD.MOV.U32 R17, RZ, RZ, R9 ;  /* 0x000000ffff119224 */ /* 0x000fe200078e0009 */
[----:B------:R-:W-:Y:S06]  /*0930*/  @!P2 BRA `(.L_x_5) ;  /* 0x00000000000ca947 */ /* 0x000fec0003800000 */
[----:B------:R-:W-:Y:S01]  /*0940*/  UCGABAR_WAIT ;  /* 0x0000000000007dc7 */ /* 0x000fe20008000000 */
[----:B------:R-:W-:Y:S01]  /*0950*/  CCTL.IVALL ;  /* 0x00000000ff00798f */ /* 0x000fe20002000000 */
[----:B------:R-:W-:Y:S05]  /*0960*/  BRA `(.L_x_6) ;  /* 0x0000000000047947 */ /* 0x000fea0003800000 */
.L_x_5:
[----:B------:R-:W-:Y:S06]  /*0970*/  BAR.SYNC.DEFER_BLOCKING 0x0 ;  /* 0x0000000000007b1d */ /* 0x000fec0000010000 */
.L_x_6:
[----:B------:R-:W-:Y:S05]  /*0980*/  @!P3 BRA `(.L_x_7) ;  /* 0x0000006c00b0b947 */ /* 0x000fea0003800000 */
[----:B------:R-:W-:-:S13]  /*0990*/  ISETP.GT.U32.AND P0, PT, R6, 0x1, PT ;  /* 0x000000010600780c */ /* 0x000fda0003f04070 */
[----:B------:R-:W-:Y:S05]  /*09a0*/  @P0 EXIT ;  /* 0x000000000000094d */ /* 0x000fea0003800000 */
[----:B------:R-:W-:Y:S01]  /*09b0*/  ULDC.64 UR4, c[0x0][0x650] ;  /* 0x0001940000047ab9 */ /* 0x000fe20000000a00 */
[----:B------:R-:W-:Y:S01]  /*09c0*/  PRMT R0, RZ, 0x7610, R0 ;  /* 0x00007610ff007816 */ /* 0x000fe20000000000 */
[----:B------:R-:W-:Y:S01]  /*09d0*/  IMAD.MOV.U32 R96, RZ, RZ, -0x1 ;  /* 0xffffffffff607424 */ /* 0x000fe200078e00ff */
[----:B------:R-:W-:Y:S01]  /*09e0*/  ISETP.GE.U32.AND P0, PT, R16, UR4, PT ;  /* 0x0000000410007c0c */ /* 0x000fe2000bf06070 */
[----:B------:R-:W-:Y:S02]  /*09f0*/  IMAD.MOV.U32 R92, RZ, RZ, -0x1 ;  /* 0xffffffffff5c7424 */ /* 0x000fe400078e00ff */
[----:B------:R-:W-:Y:S01]  /*0a00*/  IMAD.MOV.U32 R89, RZ, RZ, -0x1 ;  /* 0xffffffffff597424 */ /* 0x000fe200078e00ff */
[----:B------:R-:W-:-:S13]  /*0a10*/  ISETP.GE.U32.AND.EX P0, PT, R17, UR5, PT, P0 ;  /* 0x0000000511007c0c */ /* 0x000fda000bf06100 */
[----:B------:R-:W-:Y:S05]  /*0a20*/  @P0 BRA `(.L_x_8) ;  /* 0x0000000400280947 */ /* 0x000fea0003800000 */
[----:B------:R-:W0:Y:S01]  /*0a30*/  LDC.64 R24, c[0x0][0x628] ;  /* 0x00018a00ff187b82 */ /* 0x000e220000000a00 */
[----:B------:R-:W-:Y:S02]  /*0a40*/  IMAD.MOV.U32 R8, RZ, RZ, R16 ;  /* 0x000000ffff087224 */ /* 0x000fe400078e0010 */
[----:B------:R-:W-:-:S05]  /*0a50*/  IMAD.MOV.U32 R9, RZ, RZ, R17 ;  /* 0x000000ffff097224 */ /* 0x000fca00078e0011 */
[----:B------:R-:W1:Y:S08]  /*0a60*/  LDC R0, c[0x0][0x630] ;  /* 0x00018c00ff007b82 */ /* 0x000e700000000800 */
[----:B------:R-:W2:Y:S01]  /*0a70*/  LDC.64 R26, c[0x0][0x620] ;  /* 0x00018800ff1a7b82 */ /* 0x000ea20000000a00 */
[----:B0-----:R-:W-:-:S04]  /*0a80*/  ISETP.NE.U32.AND P0, PT, R24, RZ, PT ;  /* 0x000000ff1800720c */ /* 0x001fc80003f05070 */
[----:B------:R-:W-:-:S13]  /*0a90*/  ISETP.NE.AND.EX P0, PT, R25, RZ, PT, P0 ;  /* 0x000000ff1900720c */ /* 0x000fda0003f05300 */
[----:B-12---:R-:W-:Y:S05]  /*0aa0*/  @!P0 BRA `(.L_x_9) ;  /* 0x0000000000288947 */ /* 0x006fea0003800000 */
[----:B------:R-:W0:Y:S02]  /*0ab0*/  LDC R13, c[0x0][0x634] ;  /* 0x00018d00ff0d7b82 */ /* 0x000e240000000800 */
[----:B0-----:R-:W-:-:S05]  /*0ac0*/  IADD3 R13, P0, R16, R13, RZ ;  /* 0x0000000d100d7210 */ /* 0x001fca0007f1e0ff */
[----:B------:R-:W-:-:S04]  /*0ad0*/  IMAD.X R15, RZ, RZ, R17, P0 ;  /* 0x000000ffff0f7224 */ /* 0x000fc800000e0611 */
[----:B------:R-:W-:-:S04]  /*0ae0*/  IMAD.WIDE.U32 R8, R15, R24, RZ ;  /* 0x000000180f087225 */ /* 0x000fc800078e00ff */
[----:B------:R-:W-:-:S04]  /*0af0*/  IMAD.WIDE.U32 R10, P0, R13, R25, R8 ;  /* 0x000000190d0a7225 */ /* 0x000fc80007800008 */
[----:B------:R-:W-:-:S04]  /*0b00*/  IMAD.WIDE.U32 R8, R13, R24, RZ ;  /* 0x000000180d087225 */ /* 0x000fc800078e00ff */
[----:B------:R-:W-:Y:S01]  /*0b10*/  IMAD.X R13, RZ, RZ, RZ, P0 ;  /* 0x000000ffff0d7224 */ /* 0x000fe200000e06ff */
[----:B------:R-:W-:Y:S01]  /*0b20*/  IADD3 RZ, P0, R9, R10, RZ ;  /* 0x0000000a09ff7210 */ /* 0x000fe20007f1e0ff */
[----:B------:R-:W-:-:S04]  /*0b30*/  IMAD.MOV.U32 R12, RZ, RZ, R11 ;  /* 0x000000ffff0c7224 */ /* 0x000fc800078e000b */
[----:B------:R-:W-:-:S08]  /*0b40*/  IMAD.WIDE.U32.X R8, R15, R25, R12, P0 ;  /* 0x000000190f087225 */ /* 0x000fd000000e040c */
.L_x_9:
[----:B------:R-:W0:Y:S01]  /*0b50*/  LDC.64 R24, c[0x0][0x640] ;  /* 0x00019000ff187b82 */ /* 0x000e220000000a00 */
[-CC-:B------:R-:W-:Y:S01]  /*0b60*/  SHF.R.U64 R89, R8, R0.reuse, R9.reuse ;  /* 0x0000000008597219 */ /* 0x180fe20000001209 */
[----:B------:R-:W-:Y:S01]  /*0b70*/  IMAD R30, R7, R21, R4 ;  /* 0x00000015071e7224 */ /* 0x000fe200078e0204 */
[----:B------:R-:W-:Y:S01]  /*0b80*/  SHF.R.U32.HI R0, RZ, R0, R9 ;  /* 0x00000000ff007219 */ /* 0x000fe20000011609 */
[----:B------:R-:W-:Y:S01]  /*0b90*/  IMAD.MOV.U32 R21, RZ, RZ, 0x1 ;  /* 0x00000001ff157424 */ /* 0x000fe200078e00ff */
[----:B------:R-:W-:-:S03]  /*0ba0*/  IADD3 R5, P0, RZ, -R89, RZ ;  /* 0x80000059ff057210 */ /* 0x000fc60007f1e0ff */
[----:B------:R-:W1:Y:S02]  /*0bb0*/  LDC R6, c[0x0][0x618] ;  /* 0x00018600ff067b82 */ /* 0x000e640000000800 */
[----:B------:R-:W-:-:S04]  /*0bc0*/  IMAD.X R9, RZ, RZ, ~R0, P0 ;  /* 0x000000ffff097224 */ /* 0x000fc800000e0e00 */
[-C--:B------:R-:W-:Y:S02]  /*0bd0*/  IMAD R0, R9, R26.reuse, RZ ;  /* 0x0000001a09007224 */ /* 0x080fe400078e02ff */
[----:B------:R-:W2:Y:S01]  /*0be0*/  LDC R11, c[0x0][0x608] ;  /* 0x00018200ff0b7b82 */ /* 0x000ea20000000800 */
[----:B------:R-:W-:-:S04]  /*0bf0*/  IMAD.WIDE.U32 R8, R5, R26, R16 ;  /* 0x0000001a05087225 */ /* 0x000fc800078e0010 */
[----:B------:R-:W-:-:S03]  /*0c00*/  IMAD R5, R5, R27, R0 ;  /* 0x0000001b05057224 */ /* 0x000fc600078e0200 */
[----:B------:R-:W3:Y:S01]  /*0c10*/  LDC R12, c[0x0][0x658] ;  /* 0x00019600ff0c7b82 */ /* 0x000ee20000000800 */
[----:B0-----:R-:W-:Y:S01]  /*0c20*/  ISETP.NE.U32.AND P0, PT, R24, RZ, PT ;  /* 0x000000ff1800720c */ /* 0x001fe20003f05070 */
[----:B------:R-:W-:Y:S02]  /*0c30*/  IMAD.IADD R5, R9, 0x1, R5 ;  /* 0x0000000109057824 */ /* 0x000fe400078e0205 */
[----:B------:R-:W-:Y:S01]  /*0c40*/  IMAD.MOV.U32 R9, RZ, RZ, -0x1 ;  /* 0xffffffffff097424 */ /* 0x000fe200078e00ff */
[----:B------:R-:W-:-:S03]  /*0c50*/  ISETP.NE.AND.EX P0, PT, R25, RZ, PT, P0 ;  /* 0x000000ff1900720c */ /* 0x000fc60003f05300 */
[----:B------:R-:W0:Y:S01]  /*0c60*/  LDC R15, c[0x0][0x600] ;  /* 0x00018000ff0f7b82 */ /* 0x000e220000000800 */
[-CC-:B-1----:R-:W-:Y:S02]  /*0c70*/  SHF.R.U64 R13, R8, R6.reuse, R5.reuse ;  /* 0x00000006080d7219 */ /* 0x182fe40000001205 */
[----:B------:R-:W-:-:S05]  /*0c80*/  SHF.R.U32.HI R0, RZ, R6, R5 ;  /* 0x00000006ff007219 */ /* 0x000fca0000011605 */
[----:B------:R-:W1:Y:S01]  /*0c90*/  LDC R14, c[0x0][0x648] ;  /* 0x00019200ff0e7b82 */ /* 0x000e620000000800 */
[-CC-:B--2---:R-:W-:Y:S02]  /*0ca0*/  SHF.R.U64 R27, R13, R11.reuse, R0.reuse ;  /* 0x0000000b0d1b7219 */ /* 0x184fe40000001200 */
[----:B------:R-:W-:-:S05]  /*0cb0*/  SHF.R.U32.HI R5, RZ, R11, R0 ;  /* 0x0000000bff057219 */ /* 0x000fca0000011600 */
[----:B------:R-:W2:Y:S01]  /*0cc0*/  LDC R20, c[0x0][0x638] ;  /* 0x00018e00ff147b82 */ /* 0x000ea20000000800 */
[-CC-:B---3--:R-:W-:Y:S02]  /*0cd0*/  SHF.R.U64 R28, R27, R12.reuse, R5.reuse ;  /* 0x0000000c1b1c7219 */ /* 0x188fe40000001205 */
[-C--:B------:R-:W-:Y:S02]  /*0ce0*/  SHF.L.U32 R0, R9, R12.reuse, RZ ;  /* 0x0000000c09007219 */ /* 0x080fe400000006ff */
[----:B------:R-:W-:Y:S01]  /*0cf0*/  SHF.R.U32.HI R5, RZ, R12, R5 ;  /* 0x0000000cff057219 */ /* 0x000fe20000011605 */
[----:B------:R-:W-:Y:S01]  /*0d00*/  IMAD.MOV.U32 R4, RZ, RZ, R28 ;  /* 0x000000ffff047224 */ /* 0x000fe200078e001c */
[----:B------:R-:W-:Y:S01]  /*0d10*/  LOP3.LUT R10, RZ, R0, RZ, 0x33, !PT ;  /* 0x00000000ff0a7212 */ /* 0x000fe200078e33ff */
[----:B------:R-:W3:Y:S01]  /*0d20*/  LDC R26, c[0x0][0x610] ;  /* 0x00018400ff1a7b82 */ /* 0x000ee20000000800 */
[----:B------:R-:W-:Y:S05]  /*0d30*/  @!P0 BRA `(.L_x_10) ;  /* 0x0000000000288947 */ /* 0x000fea0003800000 */
[----:B------:R-:W4:Y:S02]  /*0d40*/  LDC R9, c[0x0][0x64c] ;  /* 0x00019300ff097b82 */ /* 0x000f240000000800 */
[----:B----4-:R-:W-:-:S05]  /*0d50*/  IADD3 R9, P0, R28, R9, RZ ;  /* 0x000000091c097210 */ /* 0x010fca0007f1e0ff */
        /* <DEDUP_REMOVED lines=8> */
.L_x_10:
[----:B-1----:R-:W-:Y:S01]  /*0de0*/  SHF.R.U64 R4, R4, R14, R5 ;  /* 0x0000000e04047219 */ /* 0x002fe20000001205 */
[----:B0-----:R-:W-:Y:S01]  /*0df0*/  VIADD R6, R15, 0xffffffff ;  /* 0xffffffff0f067836 */ /* 0x001fe20000000000 */
[----:B------:R-:W-:Y:S02]  /*0e00*/  SHF.L.U32 R0, R21, R12, RZ ;  /* 0x0000000c15007219 */ /* 0x000fe400000006ff */
[----:B------:R-:W-:Y:S01]  /*0e10*/  LOP3.LUT R5, R27, R10, RZ, 0xc0, !PT ;  /* 0x0000000a1b057212 */ /* 0x000fe200078ec0ff */
[----:B------:R-:W-:Y:S01]  /*0e20*/  IMAD.MOV R7, RZ, RZ, -R4 ;  /* 0x000000ffff077224 */ /* 0x000fe200078e0a04 */
[----:B------:R-:W-:Y:S02]  /*0e30*/  SEL R3, R3, R30, !P1 ;  /* 0x0000001e03037207 */ /* 0x000fe40004800000 */
[----:B------:R-:W-:Y:S01]  /*0e40*/  LOP3.LUT R6, R13, R6, RZ, 0xc0, !PT ;  /* 0x000000060d067212 */ /* 0x000fe200078ec0ff */
[----:B------:R-:W-:Y:S02]  /*0e50*/  IMAD R4, R0, R4, R5 ;  /* 0x0000000400047224 */ /* 0x000fe400078e0205 */
[----:B--2---:R-:W-:-:S02]  /*0e60*/  IMAD R0, R7, R20, R28 ;  /* 0x0000001407007224 */ /* 0x004fc400078e021c */
[----:B---3--:R-:W-:Y:S02]  /*0e70*/  IMAD R3, R4, R26, R3 ;  /* 0x0000001a04037224 */ /* 0x008fe400078e0203 */
[----:B------:R-:W-:Y:S02]  /*0e80*/  IMAD R96, R0, R15, R6 ;  /* 0x0000000f00607224 */ /* 0x000fe400078e0206 */
[----:B------:R-:W-:-:S03]  /*0e90*/  IMAD.MOV.U32 R4, RZ, RZ, 0x1 ;  /* 0x00000001ff047424 */ /* 0x000fc600078e00ff */
[----:B------:R-:W-:Y:S02]  /*0ea0*/  SEL R92, R96, R3, !P1 ;  /* 0x00000003605c7207 */ /* 0x000fe40004800000 */
[----:B------:R-:W-:Y:S02]  /*0eb0*/  PRMT R0, R4, 0x7610, R0 ;  /* 0x0000761004007816 */ /* 0x000fe40000000000 */
[----:B------:R-:W-:-:S07]  /*0ec0*/  SEL R96, R3, R96, !P1 ;  /* 0x0000006003607207 */ /* 0x000fce0004800000 */
.L_x_8:
[----:B------:R-:W-:-:S08]  /*0ed0*/  NOP ;  /* 0x0000000000007918 */ /* 0x000fd00000000000 */
[----:B------:R-:W0:Y:S02]  /*0ee0*/  USETMAXREG.TRY_ALLOC.CTAPOOL UP0, 0xe8 ;  /* 0x000000e8000079c8 */ /* 0x000e240008000600 */
[----:B0-----:R-:W-:-:S13]  /*0ef0*/  PLOP3.LUT P0, PT, PT, PT, UP0, 0x80, 0x0 ;  /* 0x000000000000781c */ /* 0x001fda0003f0f008 */
[----:B------:R-:W-:Y:S05]  /*0f00*/  @!P0 BRA `(.L_x_8) ;  /* 0xfffffffc00f08947 */ /* 0x000fea000383ffff */
[----:B------:R-:W-:Y:S01]  /*0f10*/  ULDC.64 UR4, c[0x0][0x598] ;  /* 0x0001660000047ab9 */ /* 0x000fe20000000a00 */
[----:B------:R-:W-:Y:S01]  /*0f20*/  ULDC.64 UR36, c[0x0][0x208] ;  /* 0x0000820000247ab9 */ /* 0x000fe20000000a00 */
[----:B------:R-:W-:-:S04]  /*0f30*/  ISETP.NE.U32.AND P0, PT, RZ, UR4, PT ;  /* 0x00000004ff007c0c */ /* 0x000fc8000bf05070 */
[----:B------:R-:W-:-:S13]  /*0f40*/  ISETP.NE.AND.EX P0, PT, RZ, UR5, PT, P0 ;  /* 0x00000005ff007c0c */ /* 0x000fda000bf05300 */
[----:B------:R-:W-:Y:S05]  /*0f50*/  @!P0 BRA `(.L_x_11) ;  /* 0x00000000001c8947 */ /* 0x000fea0003800000 */
[----:B------:R-:W0:Y:S02]  /*0f60*/  LDC.64 R4, c[0x0][0x598] ;  /* 0x00016600ff047b82 */ /* 0x000e240000000a00 */
[----:B0-----:R-:W2:Y:S02]  /*0f70*/  LDG.E.64 R4, desc[UR36][R4.64] ;  /* 0x0000002404047981 */ /* 0x001ea4000c1e1b00 */
[----:B--2---:R-:W-:-:S04]  /*0f80*/  ISETP.NE.U32.AND P0, PT, R4, RZ, PT ;  /* 0x000000ff0400720c */ /* 0x004fc80003f05070 */
[----:B------:R-:W-:-:S13]  /*0f90*/  ISETP.NE.AND.EX P0, PT, R5, RZ, PT, P0 ;  /* 0x000000ff0500720c */ /* 0x000fda0003f05300 */
[----:B------:R-:W-:Y:S05]  /*0fa0*/  @!P0 BRA `(.L_x_11) ;  /* 0x0000000000088947 */ /* 0x000fea0003800000 */
[----:B------:R0:W5:Y:S01]  /*0fb0*/  LD.E R88, desc[UR36][R4.64] ;  /* 0x0000002404587980 */ /* 0x000162000c101900 */
[----:B------:R-:W-:Y:S05]  /*0fc0*/  BRA `(.L_x_12) ;  /* 0x0000000000247947 */ /* 0x000fea0003800000 */
.L_x_11:
[----:B------:R-:W-:Y:S02]  /*0fd0*/  ULDC.64 UR4, c[0x0][0x588] ;  /* 0x0001620000047ab9 */ /* 0x000fe40000000a00 */
[----:B------:R-:W-:-:S04]  /*0fe0*/  ISETP.NE.U32.AND P0, PT, RZ, UR4, PT ;  /* 0x00000004ff007c0c */ /* 0x000fc8000bf05070 */
[----:B------:R-:W-:-:S13]  /*0ff0*/  ISETP.NE.AND.EX P0, PT, RZ, UR5, PT, P0 ;  /* 0x00000005ff007c0c */ /* 0x000fda000bf05300 */
[----:B------:R-:W-:Y:S05]  /*1000*/  @!P0 BRA `(.L_x_13) ;  /* 0x00000000000c8947 */ /* 0x000fea0003800000 */
[----:B------:R-:W0:Y:S02]  /*1010*/  LDC.64 R4, c[0x0][0x588] ;  /* 0x00016200ff047b82 */ /* 0x000e240000000a00 */
[----:B0-----:R1:W5:Y:S01]  /*1020*/  LDG.E R88, desc[UR36][R4.64] ;  /* 0x0000002404587981 */ /* 0x001362000c1e1900 */
[----:B------:R-:W-:Y:S05]  /*1030*/  BRA `(.L_x_12) ;  /* 0x0000000000087947 */ /* 0x000fea0003800000 */
.L_x_13:
[----:B------:R-:W-:Y:S02]  /*1040*/  ULDC UR4, c[0x0][0x580] ;  /* 0x0001600000047ab9 */ /* 0x000fe40000000800 */
[----:B------:R-:W-:-:S07]  /*1050*/  IMAD.U32 R88, RZ, RZ, UR4 ;  /* 0x00000004ff587e24 */ /* 0x000fce000f8e00ff */
.L_x_12:
[----:B------:R-:W-:Y:S02]  /*1060*/  ULDC.64 UR4, c[0x0][0x5a0] ;  /* 0x0001680000047ab9 */ /* 0x000fe40000000a00 */
[----:B------:R-:W-:-:S04]  /*1070*/  ISETP.NE.U32.AND P0, PT, RZ, UR4, PT ;  /* 0x00000004ff007c0c */ /* 0x000fc8000bf05070 */
[----:B------:R-:W-:-:S13]  /*1080*/  ISETP.NE.AND.EX P0, PT, RZ, UR5, PT, P0 ;  /* 0x00000005ff007c0c */ /* 0x000fda000bf05300 */
[----:B------:R-:W-:Y:S05]  /*1090*/  @!P0 BRA `(.L_x_14) ;  /* 0x00000000001c8947 */ /* 0x000fea0003800000 */
[----:B01----:R-:W0:Y:S02]  /*10a0*/  LDC.64 R4, c[0x0][0x5a0] ;  /* 0x00016800ff047b82 */ /* 0x003e240000000a00 */
[----:B0-----:R-:W2:Y:S02]  /*10b0*/  LDG.E.64 R4, desc[UR36][R4.64] ;  /* 0x0000002404047981 */ /* 0x001ea4000c1e1b00 */
[----:B--2---:R-:W-:-:S04]  /*10c0*/  ISETP.NE.U32.AND P0, PT, R4, RZ, PT ;  /* 0x000000ff0400720c */ /* 0x004fc80003f05070 */
[----:B------:R-:W-:-:S13]  /*10d0*/  ISETP.NE.AND.EX P0, PT, R5, RZ, PT, P0 ;  /* 0x000000ff0500720c */ /* 0x000fda0003f05300 */
[----:B------:R-:W-:Y:S05]  /*10e0*/  @!P0 BRA `(.L_x_14) ;  /* 0x0000000000088947 */ /* 0x000fea0003800000 */
[----:B------:R0:W5:Y:S01]  /*10f0*/  LD.E R90, desc[UR36][R4.64] ;  /* 0x00000024045a7980 */ /* 0x000162000c101900 */
[----:B------:R-:W-:Y:S05]  /*1100*/  BRA `(.L_x_15) ;  /* 0x0000000000247947 */ /* 0x000fea0003800000 */
.L_x_14:
[----:B------:R-:W-:Y:S02]  /*1110*/  ULDC.64 UR4, c[0x0][0x590] ;  /* 0x0001640000047ab9 */ /* 0x000fe40000000a00 */
[----:B------:R-:W-:-:S04]  /*1120*/  ISETP.NE.U32.AND P0, PT, RZ, UR4, PT ;  /* 0x00000004ff007c0c */ /* 0x000fc8000bf05070 */
[----:B------:R-:W-:-:S13]  /*1130*/  ISETP.NE.AND.EX P0, PT, RZ, UR5, PT, P0 ;  /* 0x00000005ff007c0c */ /* 0x000fda000bf05300 */
[----:B------:R-:W-:Y:S05]  /*1140*/  @!P0 BRA `(.L_x_16) ;  /* 0x00000000000c8947 */ /* 0x000fea0003800000 */
[----:B------:R-:W2:Y:S02]  /*1150*/  LDC.64 R90, c[0x0][0x590] ;  /* 0x00016400ff5a7b82 */ /* 0x000ea40000000a00 */
[----:B--2---:R2:W5:Y:S01]  /*1160*/  LDG.E R90, desc[UR36][R90.64] ;  /* 0x000000245a5a7981 */ /* 0x004562000c1e1900 */
[----:B------:R-:W-:Y:S05]  /*1170*/  BRA `(.L_x_15) ;  /* 0x0000000000087947 */ /* 0x000fea0003800000 */
.L_x_16:
[----:B------:R-:W-:Y:S02]  /*1180*/  ULDC UR4, c[0x0][0x584] ;  /* 0x0001610000047ab9 */ /* 0x000fe40000000800 */
[----:B------:R-:W-:-:S07]  /*1190*/  IMAD.U32 R90, RZ, RZ, UR4 ;  /* 0x00000004ff5a7e24 */ /* 0x000fce000f8e00ff */
.L_x_15:
[----:B------:R-:W-:-:S13]  /*11a0*/  LOP3.LUT P0, RZ, R0, 0xff, RZ, 0xc0, !PT ;  /* 0x000000ff00ff7812 */ /* 0x000fda000780c0ff */
[----:B------:R-:W-:Y:S05]  /*11b0*/  @!P0 EXIT ;  /* 0x000000000000894d */ /* 0x000fea0003800000 */
[----:B------:R-:W-:Y:S01]  /*11c0*/  ULDC UR4, c[0x0][0x28c] ;  /* 0x0000a30000047ab9 */ /* 0x000fe20000000800 */
[----:B------:R-:W-:Y:S01]  /*11d0*/  LOP3.LUT R106, R19, 0x1, RZ, 0xfc, !PT ;  /* 0x00000001136a7812 */ /* 0x000fe200078efcff */
[----:B------:R-:W-:Y:S01]  /*11e0*/  UIADD3 UR4, UR4, 0x3f, URZ ;  /* 0x0000003f04047890 */ /* 0x000fe2000fffe03f */
[----:B------:R-:W-:Y:S01]  /*11f0*/  UMOV UR38, URZ ;  /* 0x0000003f00267c82 */ /* 0x000fe20008000000 */
[----:B------:R-:W-:Y:S02]  /*1200*/  UMOV UR39, URZ ;  /* 0x0000003f00277c82 */ /* 0x000fe40008000000 */
[----:B------:R-:W-:-:S04]  /*1210*/  USHF.R.S32.HI UR5, URZ, 0x1f, UR4 ;  /* 0x0000001f3f057899 */ /* 0x000fc80008011404 */
[----:B------:R-:W-:-:S04]  /*1220*/  ULEA.HI UR5, UR5, UR4, URZ, 0x6 ;  /* 0x0000000405057291 */ /* 0x000fc8000f8f303f */
[----:B------:R-:W-:-:S12]  /*1230*/  USHF.R.S32.HI UR40, URZ, 0x6, UR5 ;  /* 0x000000063f287899 */ /* 0x000fd80008011405 */
.L_x_162:
[----:B------:R-:W-:Y:S01]  /*1240*/  LOP3.LUT R0, R18, 0x80, RZ, 0xc0, !PT ;  /* 0x0000008012007812 */ /* 0x000fe200078ec0ff */
[----:B---3--:R-:W3:Y:S01]  /*1250*/  S2UR UR7, SR_CgaCtaId ;  /* 0x00000000000779c3 */ /* 0x008ee20000008800 */
[----:B------:R-:W-:Y:S02]  /*1260*/  UMOV UR6, 0x400 ;  /* 0x0000040000067882 */ /* 0x000fe40000000000 */
[----:B------:R-:W-:-:S06]  /*1270*/  SHF.R.U32.HI R0, RZ, 0x7, R0 ;  /* 0x00000007ff007819 */ /* 0x000fcc0000011600 */
[----:B----4-:R-:W4:Y:S01]  /*1280*/  SHFL.IDX PT, R0, R0, RZ, 0x1f ;  /* 0x00001fff00007589 */ /* 0x010f2200000e0000 */
[----:B---3--:R-:W-:Y:S01]  /*1290*/  ULEA UR6, UR7, UR6, 0x18 ;  /* 0x0000000607067291 */ /* 0x008fe2000f8ec03f */
[----:B----4-:R-:W-:-:S13]  /*12a0*/  R2UR UR4, R0 ;  /* 0x00000000000472ca */ /* 0x010fda00000e0000 */
[----:B------:R-:W-:-:S04]  /*12b0*/  ULEA.HI UR5, UR4, UR4, URZ, 0x1 ;  /* 0x0000000404057291 */ /* 0x000fc8000f8f083f */
[----:B------:R-:W-:-:S04]  /*12c0*/  ULOP3.LUT UR5, UR5, 0x7fffe, URZ, 0xc0, !UPT ;  /* 0x0007fffe05057892 */ /* 0x000fc8000f8ec03f */
[----:B------:R-:W-:-:S03]  /*12d0*/  UIADD3 UR5, UR4, -UR5, URZ ;  /* 0x8000000504057290 */ /* 0x000fc6000fffe03f */
[----:B------:R-:W-:Y:S01]  /*12e0*/  ULDC UR4, c[0x0][0x28c] ;  /* 0x0000a30000047ab9 */ /* 0x000fe20000000800 */
[----:B------:R-:W-:Y:S01]  /*12f0*/  ULEA UR5, UR5, UR6, 0xd ;  /* 0x0000000605057291 */ /* 0x000fe2000f8e683f */
[----:B------:R-:W-:-:S03]  /*1300*/  ISETP.LT.AND P0, PT, RZ, UR4, PT ;  /* 0x00000004ff007c0c */ /* 0x000fc6000bf01270 */
[----:B------:R-:W-:-:S04]  /*1310*/  UIADD3 UR5, UR5, 0x100, URZ ;  /* 0x0000010005057890 */ /* 0x000fc8000fffe03f */
[----:B------:R-:W-:-:S04]  /*1320*/  USHF.R.U32.HI UR5, URZ, 0x4, UR5 ;  /* 0x000000043f057899 */ /* 0x000fc80008011605 */
[----:B------:R-:W-:Y:S02]  /*1330*/  ULOP3.LUT UR41, UR5, 0x3fff, URZ, 0xc0, !UPT ;  /* 0x00003fff05297892 */ /* 0x000fe4000f8ec03f */
[----:B01---5:R-:W-:Y:S10]  /*1340*/  @P0 BRA `(.L_x_17) ;  /* 0x0000000000400947 */ /* 0x023ff40003800000 */
[----:B------:R-:W-:Y:S01]  /*1350*/  MOV R0, 0x0 ;  /* 0x0000000000007802 */ /* 0x000fe20000000f00 */
[----:B------:R-:W-:Y:S01]  /*1360*/  ULDC.64 UR4, c[0x4][0x68] ;  /* 0x01001a0000047ab9 */ /* 0x000fe20000000a00 */
[----:B------:R-:W-:Y:S01]  /*1370*/  ULDC.64 UR6, c[0x4][0x8] ;  /* 0x0100020000067ab9 */ /* 0x000fe20000000a00 */
[----:B01----:R-:W-:Y:S01]  /*1380*/  IMAD.U32 R4, RZ, RZ, UR4 ;  /* 0x00000004ff047e24 */ /* 0x003fe2000f8e00ff */
[----:B------:R0:W1:Y:S01]  /*1390*/  LDC.64 R14, c[0x4][R0] ;  /* 0x01000000000e7b82 */ /* 0x0000620000000a00 */
[----:B------:R-:W-:Y:S01]  /*13a0*/  IMAD.U32 R5, RZ, RZ, UR5 ;  /* 0x00000005ff057e24 */ /* 0x000fe2000f8e00ff */
[----:B------:R-:W-:Y:S01]  /*13b0*/  ULDC.64 UR4, c[0x4][0x70] ;  /* 0x01001c0000047ab9 */ /* 0x000fe20000000a00 */
[----:B------:R-:W-:Y:S02]  /*13c0*/  IMAD.U32 R10, RZ, RZ, UR6 ;  /* 0x00000006ff0a7e24 */ /* 0x000fe4000f8e00ff */
[----:B------:R-:W-:Y:S02]  /*13d0*/  IMAD.U32 R6, RZ, RZ, UR4 ;  /* 0x00000004ff067e24 */ /* 0x000fe4000f8e00ff */
[----:B------:R-:W-:-:S02]  /*13e0*/  IMAD.U32 R7, RZ, RZ, UR5 ;  /* 0x00000005ff077e24 */ /* 0x000fc4000f8e00ff */
[----:B------:R-:W-:Y:S02]  /*13f0*/  IMAD.U32 R11, RZ, RZ, UR7 ;  /* 0x00000007ff0b7e24 */ /* 0x000fe4000f8e00ff */
[----:B------:R-:W-:Y:S02]  /*1400*/  IMAD.MOV.U32 R8, RZ, RZ, 0x1e1 ;  /* 0x000001e1ff087424 */ /* 0x000fe400078e00ff */
[----:B------:R-:W-:Y:S02]  /*1410*/  IMAD.MOV.U32 R12, RZ, RZ, 0x1 ;  /* 0x00000001ff0c7424 */ /* 0x000fe400078e00ff */
[----:B0-----:R-:W-:-:S07]  /*1420*/  IMAD.MOV.U32 R13, RZ, RZ, RZ ;  /* 0x000000ffff0d7224 */ /* 0x001fce00078e00ff */
[----:B------:R-:W-:-:S07]  /*1430*/  LEPC R20, `(.L_x_17) ;  /* 0x000000001014794e */ /* 0x000fce0000000000 */
[----:B-12--5:R-:W-:Y:S05]  /*1440*/  CALL.ABS.NOINC R14 ;  /* 0x000000000e007343 */ /* 0x026fea0003c00000 */
.L_x_17:
[----:B------:R-:W-:-:S13]  /*1450*/  ISETP.NE.AND P0, PT, R106, 0x3, PT ;  /* 0x000000036a00780c */ /* 0x000fda0003f05270 */
[----:B------:R-:W-:Y:S05]  /*1460*/  @!P0 BRA `(.L_x_18) ;  /* 0x0000000000048947 */ /* 0x000fea0003800000 */
[----:B------:R-:W-:Y:S01]  /*1470*/  BPT.TRAP 0x1 ;  /* 0x000000040000795c */ /* 0x000fe20000300000 */
.L_x_18:
[----:B------:R-:W3:Y:S01]  /*1480*/  S2UR UR5, SR_CgaCtaId ;  /* 0x00000000000579c3 */ /* 0x000ee20000008800 */
[----:B------:R-:W-:Y:S01]  /*1490*/  UMOV UR4, 0x400 ;  /* 0x0000040000047882 */ /* 0x000fe20000000000 */
[----:B------:R-:W-:Y:S02]  /*14a0*/  IMAD.U32 R0, RZ, RZ, UR38 ;  /* 0x00000026ff007e24 */ /* 0x000fe4000f8e00ff */
[----:B------:R-:W-:-:S03]  /*14b0*/  IMAD.U32 R3, RZ, RZ, UR39 ;  /* 0x00000027ff037e24 */ /* 0x000fc6000f8e00ff */
[----:B------:R-:W-:Y:S01]  /*14c0*/  SHF.L.U32 R0, R0, 0x1f, RZ ;  /* 0x0000001f00007819 */ /* 0x000fe200000006ff */
[----:B---3--:R-:W-:-:S06]  /*14d0*/  ULEA UR4, UR5, UR4, 0x18 ;  /* 0x0000000405047291 */ /* 0x008fcc000f8ec03f */
[----:B------:R-:W-:-:S04]  /*14e0*/  IMAD.U32 R6, RZ, RZ, UR4 ;  /* 0x00000004ff067e24 */ /* 0x000fc8000f8e00ff */
[----:B------:R-:W-:-:S04]  /*14f0*/  IMAD R3, R3, 0x8, R6 ;  /* 0x0000000803037824 */ /* 0x000fc800078e0206 */
[----:B------:R3:W4:Y:S01]  /*1500*/  SYNCS.PHASECHK.TRANS64.TRYWAIT P1, [R3+URZ], R0 ;  /* 0x00000000030075a7 */ /* 0x000722000802017f */
[----:B------:R-:W-:Y:S05]  /*1510*/  @!P0 BRA `(.L_x_19) ;  /* 0x0000000000048947 */ /* 0x000fea0003800000 */
[----:B------:R-:W-:Y:S01]  /*1520*/  BPT.TRAP 0x1 ;  /* 0x000000040000795c */ /* 0x000fe20000300000 */
.L_x_19:
[----:B----4-:R-:W-:Y:S05]  /*1530*/  @P1 BRA `(.L_x_20) ;  /* 0x0000000000081947 */ /* 0x010fea0003800000 */
[----:B------:R-:W4:Y:S02]  /*1540*/  SYNCS.PHASECHK.TRANS64.TRYWAIT P1, [R3+URZ], R0 ;  /* 0x00000000030075a7 */ /* 0x000f24000802017f */
[----:B----4-:R-:W-:Y:S05]  /*1550*/  @!P1 BRA `(.L_x_21) ;  /* 0x0000007800989947 */ /* 0x010fea0003800000 */
.L_x_20:
[----:B------:R-:W-:-:S04]  /*1560*/  UISETP.LT.AND UP0, UPT, UR40, 0x1, UPT ;  /* 0x000000012800788c */ /* 0x000fc8000bf01270 */
[----:B------:R-:W-:-:S06]  /*1570*/  USEL UR4, UR40, 0x1, UP0 ;  /* 0x0000000128047887 */ /* 0x000fcc0008000000 */
[----:B---34-:R-:W-:Y:S01]  /*1580*/  IMAD.U32 R0, RZ, RZ, UR4 ;  /* 0x00000004ff007e24 */ /* 0x018fe2000f8e00ff */
[----:B------:R-:W-:Y:S05]  /*1590*/  WARPSYNC.ALL ;  /* 0x0000000000007948 */ /* 0x000fea0003800000 */
[----:B------:R-:W-:-:S04]  /*15a0*/  IADD3 R0, -R0, UR40, RZ ;  /* 0x0000002800007c10 */ /* 0x000fc8000fffe1ff */
[----:B------:R-:W-:Y:S02]  /*15b0*/  ISETP.GE.AND P1, PT, R0, 0x1, PT ;  /* 0x000000010000780c */ /* 0x000fe40003f26270 */
[----:B------:R-:W-:Y:S01]  /*15c0*/  R2UR UR4, R6 ;  /* 0x00000000060472ca */ /* 0x000fe200000e0000 */
[----:B------:R-:W-:Y:S01]  /*15d0*/  WARPGROUP.ARRIVE ;  /* 0x00000000000079c5 */ /* 0x000fe20000000000 */
[----:B------:R-:W-:Y:S01]  /*15e0*/  UMOV UR9, 0x40000040 ;  /* 0x4000004000097882 */ /* 0x000fe20000000000 */
[----:B------:R-:W-:-:S10]  /*15f0*/  UMOV UR11, 0x40000040 ;  /* 0x40000040000b7882 */ /* 0x000fd40000000000 */
[----:B------:R-:W-:-:S04]  /*1600*/  UIADD3 UR4, UR4, 0x28100, URZ ;  /* 0x0002810004047890 */ /* 0x000fc8000fffe03f */
[----:B------:R-:W-:-:S04]  /*1610*/  USHF.R.U32.HI UR4, URZ, 0x4, UR4 ;  /* 0x000000043f047899 */ /* 0x000fc80008011604 */
[----:B------:R-:W-:Y:S02]  /*1620*/  ULOP3.LUT UR5, UR4, 0x3fff, URZ, 0xc0, !UPT ;  /* 0x00003fff04057892 */ /* 0x000fe4000f8ec03f */
[----:B------:R-:W-:Y:S02]  /*1630*/  ULOP3.LUT UR4, UR41, 0x10000, URZ, 0xfc, !UPT ;  /* 0x0001000029047892 */ /* 0x000fe4000f8efc3f */
[----:B------:R-:W-:Y:S02]  /*1640*/  ULOP3.LUT UR5, UR5, 0x10000, URZ, 0xfc, !UPT ;  /* 0x0001000005057892 */ /* 0x000fe4000f8efc3f */
[----:B------:R-:W-:Y:S02]  /*1650*/  ULEA UR7, UR39, UR4, 0xb ;  /* 0x0000000427077291 */ /* 0x000fe4000f8e583f */
[----:B------:R-:W-:Y:S02]  /*1660*/  ULEA UR6, UR39, UR5, 0x9 ;  /* 0x0000000527067291 */ /* 0x000fe4000f8e483f */
[----:B------:R-:W-:-:S03]  /*1670*/  UIADD3 UR12, UR7, 0x400, URZ ;  /* 0x00000400070c7890 */ /* 0x000fc6000fffe03f */
[----:B------:R-:W-:Y:S02]  /*1680*/  UMOV UR8, UR7 ;  /* 0x0000000700087c82 */ /* 0x000fe40008000000 */
[----:B------:R-:W-:Y:S02]  /*1690*/  UMOV UR10, UR6 ;  /* 0x00000006000a7c82 */ /* 0x000fe40008000000 */
[----:B------:R-:W-:Y:S01]  /*16a0*/  HGMMA.64x64x16.F32.BF16 R56, gdesc[UR8], RZ, !UPT, gsb0 ;  /* 0x00e00000083879f0 */ /* 0x000fe2000c0018ff */
[----:B------:R-:W-:Y:S01]  /*16b0*/  UMOV UR8, UR12 ;  /* 0x0000000c00087c82 */ /* 0x000fe20008000000 */
[----:B------:R-:W-:Y:S01]  /*16c0*/  UMOV UR9, 0x40000040 ;  /* 0x4000004000097882 */ /* 0x000fe20000000000 */
[----:B------:R-:W-:Y:S01]  /*16d0*/  UIADD3 UR12, UR7, 0x402, URZ ;  /* 0x00000402070c7890 */ /* 0x000fe2000fffe03f */
[----:B------:R-:W-:Y:S02]  /*16e0*/  WARPGROUP.DEPBAR.LE gsb0, 0x0 ;  /* 0x00008000000079c5 */ /* 0x000fe40000010000 */
[----:B------:R-:W-:-:S06]  /*16f0*/  WARPGROUP.ARRIVE ;  /* 0x00000000000079c5 */ /* 0x000fcc0000000000 */
[----:B------:R-:W-:Y:S01]  /*1700*/  HGMMA.64x64x16.F32.BF16 R24, gdesc[UR8], RZ, !UPT, gsb0 ;  /* 0x00e00000081879f0 */ /* 0x000fe2000c0018ff */
[----:B------:R-:W-:Y:S02]  /*1710*/  UIADD3 UR8, UR7, 0x2, URZ ;  /* 0x0000000207087890 */ /* 0x000fe4000fffe03f */
[----:B------:R-:W-:Y:S01]  /*1720*/  UIADD3 UR10, UR6, 0x2, URZ ;  /* 0x00000002060a7890 */ /* 0x000fe2000fffe03f */
[----:B------:R-:W-:Y:S01]  /*1730*/  UMOV UR9, 0x40000040 ;  /* 0x4000004000097882 */ /* 0x000fe20000000000 */
[----:B------:R-:W-:Y:S01]  /*1740*/  UMOV UR11, 0x40000040 ;  /* 0x40000040000b7882 */ /* 0x000fe20000000000 */
[----:B------:R-:W-:Y:S02]  /*1750*/  WARPGROUP.DEPBAR.LE gsb0, 0x0 ;  /* 0x00008000000079c5 */ /* 0x000fe40000010000 */
[----:B------:R-:W-:-:S06]  /*1760*/  WARPGROUP.ARRIVE ;  /* 0x00000000000079c5 */ /* 0x000fcc0000000000 */
[----:B------:R-:W-:Y:S01]  /*1770*/  HGMMA.64x64x16.F32.BF16 R56, gdesc[UR8], R56, gsb0 ;  /* 0x00e00000083879f0 */ /* 0x000fe20008001838 */
[----:B------:R-:W-:Y:S01]  /*1780*/  UMOV UR8, UR12 ;  /* 0x0000000c00087c82 */ /* 0x000fe20008000000 */
[----:B------:R-:W-:Y:S01]  /*1790*/  UMOV UR9, 0x40000040 ;  /* 0x4000004000097882 */ /* 0x000fe20000000000 */
[----:B------:R-:W-:Y:S01]  /*17a0*/  UIADD3 UR12, UR7, 0x404, URZ ;  /* 0x00000404070c7890 */ /* 0x000fe2000fffe03f */
[----:B------:R-:W-:Y:S02]  /*17b0*/  WARPGROUP.DEPBAR.LE gsb0, 0x0 ;  /* 0x00008000000079c5 */ /* 0x000fe40000010000 */
[----:B------:R-:W-:-:S06]  /*17c0*/  WARPGROUP.ARRIVE ;  /* 0x00000000000079c5 */ /* 0x000fcc0000000000 */
[----:B------:R-:W-:Y:S01]  /*17d0*/  HGMMA.64x64x16.F32.BF16 R24, gdesc[UR8], R24, gsb0 ;  /* 0x00e00000081879f0 */ /* 0x000fe20008001818 */
        /* <DEDUP_REMOVED lines=9> */
[----:B------:R-:W-:Y:S02]  /*1870*/  WARPGROUP.DEPBAR.LE gsb0, 0x0 ;  /* 0x00008000000079c5 */ /* 0x000fe40000010000 */
[----:B------:R-:W-:-:S06]  /*1880*/  WARPGROUP.ARRIVE ;  /* 0x00000000000079c5 */ /* 0x000fcc0000000000 */
[----:B------:R-:W-:Y:S01]  /*1890*/  HGMMA.64x64x16.F32.BF16 R24, gdesc[UR8], R24, gsb0 ;  /* 0x00e00000081879f0 */ /* 0x000fe20008001818 */
[----:B------:R-:W-:Y:S02]  /*18a0*/  UIADD3 UR8, UR7, 0x6, URZ ;  /* 0x0000000607087890 */ /* 0x000fe4000fffe03f */
[----:B------:R-:W-:Y:S01]  /*18b0*/  UIADD3 UR10, UR6, 0x6, URZ ;  /* 0x00000006060a7890 */ /* 0x000fe2000fffe03f */
[----:B------:R-:W-:Y:S01]  /*18c0*/  UMOV UR9, 0x40000040 ;  /* 0x4000004000097882 */ /* 0x000fe20000000000 */
[----:B------:R-:W-:Y:S01]  /*18d0*/  UMOV UR11, 0x40000040 ;  /* 0x40000040000b7882 */ /* 0x000fe20000000000 */
[----:B------:R-:W-:Y:S01]  /*18e0*/  UIADD3 UR7, UR7, 0x406, URZ ;  /* 0x0000040607077890 */ /* 0x000fe2000fffe03f */
[----:B------:R-:W-:Y:S02]  /*18f0*/  WARPGROUP.DEPBAR.LE gsb0, 0x0 ;  /* 0x00008000000079c5 */ /* 0x000fe40000010000 */
[----:B------:R-:W-:-:S06]  /*1900*/  WARPGROUP.ARRIVE ;  /* 0x00000000000079c5 */ /* 0x000fcc0000000000 */
[----:B------:R-:W-:Y:S01]  /*1910*/  HGMMA.64x64x16.F32.BF16 R56, gdesc[UR8], R56, gsb0 ;  /* 0x00e00000083879f0 */ /* 0x000fe20008001838 */
[----:B------:R-:W-:Y:S01]  /*1920*/  UMOV UR8, UR7 ;  /* 0x0000000700087c82 */ /* 0x000fe20008000000 */
[----:B------:R-:W-:Y:S01]  /*1930*/  UMOV UR9, 0x40000040 ;  /* 0x4000004000097882 */ /* 0x000fe20000000000 */
[----:B------:R-:W-:Y:S02]  /*1940*/  WARPGROUP.DEPBAR.LE gsb0, 0x0 ;  /* 0x00008000000079c5 */ /* 0x000fe40000010000 */
[----:B------:R-:W-:-:S06]  /*1950*/  WARPGROUP.ARRIVE ;  /* 0x00000000000079c5 */ /* 0x000fcc0000000000 */
[----:B------:R-:W-:Y:S03]  /*1960*/  HGMMA.64x64x16.F32.BF16 R24, gdesc[UR8], R24, gsb0 ;  /* 0x00e00000081879f0 */ /* 0x000fe60008001818 */
[----:B------:R-:W-:Y:S02]  /*1970*/  WARPGROUP.DEPBAR.LE gsb0, 0x0 ;  /* 0x00008000000079c5 */ /* 0x000fe40000010000 */
[----:B------:R-:W-:Y:S05]  /*1980*/  @!P1 BRA `(.L_x_22) ;  /* 0x0000000400849947 */ /* 0x000fea0003800000 */
[----:B------:R-:W-:Y:S02]  /*1990*/  UIADD3 UR6, UR39, 0x1, URZ ;  /* 0x0000000127067890 */ /* 0x000fe4000fffe03f */
[----:B------:R-:W-:Y:S02]  /*19a0*/  IMAD.U32 R3, RZ, RZ, UR39 ;  /* 0x00000027ff037e24 */ /* 0x000fe4000f8e00ff */
[----:B------:R-:W-:-:S04]  /*19b0*/  UISETP.NE.AND UP0, UPT, UR6, 0x5, UPT ;  /* 0x000000050600788c */ /* 0x000fc8000bf05270 */
[----:B------:R-:W-:Y:S02]  /*19c0*/  USEL UR7, URZ, 0x1, UP0 ;  /* 0x000000013f077887 */ /* 0x000fe40008000000 */
[----:B------:R-:W-:Y:S02]  /*19d0*/  USEL UR6, UR6, URZ, UP0 ;  /* 0x0000003f06067287 */ /* 0x000fe40008000000 */
[----:B------:R-:W-:-:S06]  /*19e0*/  ULOP3.LUT UR7, UR38, UR7, URZ, 0x3c, !UPT ;  /* 0x0000000726077292 */ /* 0x000fcc000f8e3c3f */
[----:B------:R-:W-:-:S07]  /*19f0*/  IMAD.U32 R7, RZ, RZ, UR7 ;  /* 0x00000007ff077e24 */ /* 0x000fce000f8e00ff */
.L_x_29:
[----:B------:R-:W-:Y:S05]  /*1a00*/  @!P0 BRA `(.L_x_23) ;  /* 0x0000000000048947 */ /* 0x000fea0003800000 */
[----:B------:R-:W-:Y:S01]  /*1a10*/  BPT.TRAP 0x1 ;  /* 0x000000040000795c */ /* 0x000fe20000300000 */
.L_x_23:
[----:B------:R-:W3:Y:S01]  /*1a20*/  S2UR UR8, SR_CgaCtaId ;  /* 0x00000000000879c3 */ /* 0x000ee20000008800 */
[----:B------:R-:W-:Y:S01]  /*1a30*/  UMOV UR7, 0x400 ;  /* 0x0000040000077882 */ /* 0x000fe20000000000 */
[----:B01----:R-:W-:Y:S01]  /*1a40*/  IMAD.U32 R5, RZ, RZ, UR6 ;  /* 0x00000006ff057e24 */ /* 0x003fe2000f8e00ff */
[----:B------:R-:W-:Y:S01]  /*1a50*/  SHF.L.U32 R4, R7, 0x1f, RZ ;  /* 0x0000001f07047819 */ /* 0x000fe200000006ff */
[----:B---3--:R-:W-:-:S06]  /*1a60*/  ULEA UR7, UR8, UR7, 0x18 ;  /* 0x0000000708077291 */ /* 0x008fcc000f8ec03f */
[----:B------:R-:W-:-:S04]  /*1a70*/  IMAD.U32 R6, RZ, RZ, UR7 ;  /* 0x00000007ff067e24 */ /* 0x000fc8000f8e00ff */
[----:B------:R-:W-:-:S04]  /*1a80*/  IMAD R5, R5, 0x8, R6 ;  /* 0x0000000805057824 */ /* 0x000fc800078e0206 */
[----:B------:R0:W1:Y:S01]  /*1a90*/  SYNCS.PHASECHK.TRANS64.TRYWAIT P1, [R5+URZ], R4 ;  /* 0x00000004050075a7 */ /* 0x000062000802017f */
[----:B------:R-:W-:Y:S05]  /*1aa0*/  @!P0 BRA `(.L_x_24) ;  /* 0x0000000000048947 */ /* 0x000fea0003800000 */
[----:B------:R-:W-:Y:S01]  /*1ab0*/  BPT.TRAP 0x1 ;  /* 0x000000040000795c */ /* 0x000fe20000300000 */
.L_x_24:
[----:B-1----:R-:W-:Y:S05]  /*1ac0*/  @P1 BRA `(.L_x_25) ;  /* 0x0000000000081947 */ /* 0x002fea0003800000 */
[----:B------:R-:W1:Y:S02]  /*1ad0*/  SYNCS.PHASECHK.TRANS64.TRYWAIT P1, [R5+URZ], R4 ;  /* 0x00000004050075a7 */ /* 0x000e64000802017f */
[----:B-1----:R-:W-:Y:S05]  /*1ae0*/  @!P1 BRA `(.L_x_26) ;  /* 0x0000007400489947 */ /* 0x002fea0003800000 */
.L_x_25:
[----:B------:R-:W-:Y:S01]  /*1af0*/  ULEA UR7, UR6, UR5, 0x9 ;  /* 0x0000000506077291 */ /* 0x000fe2000f8e483f */
[----:B------:R-:W-:Y:S01]  /*1b00*/  WARPGROUP.ARRIVE ;  /* 0x00000000000079c5 */ /* 0x000fe20000000000 */
[----:B------:R-:W-:Y:S01]  /*1b10*/  ULEA UR12, UR6, UR4, 0xb ;  /* 0x00000004060c7291 */ /* 0x000fe2000f8e583f */
[----:B------:R-:W-:Y:S01]  /*1b20*/  UMOV UR11, 0x40000040 ;  /* 0x40000040000b7882 */ /* 0x000fe20000000000 */
[----:B------:R-:W-:Y:S02]  /*1b30*/  UMOV UR9, 0x40000040 ;  /* 0x4000004000097882 */ /* 0x000fe40000000000 */
[----:B------:R-:W-:Y:S01]  /*1b40*/  UIADD3 UR13, UR12, 0x400, URZ ;  /* 0x000004000c0d7890 */ /* 0x000fe2000fffe03f */
[----:B------:R-:W-:Y:S02]  /*1b50*/  UMOV UR10, UR7 ;  /* 0x00000007000a7c82 */ /* 0x000fe40008000000 */
[----:B------:R-:W-:Y:S02]  /*1b60*/  UMOV UR8, UR12 ;  /* 0x0000000c00087c82 */ /* 0x000fe40008000000 */
[----:B------:R-:W-:Y:S01]  /*1b70*/  HGMMA.64x64x16.F32.BF16 R56, gdesc[UR8], R56, gsb0 ;  /* 0x00e00000083879f0 */ /* 0x000fe20008001838 */
[----:B------:R-:W-:Y:S01]  /*1b80*/  UMOV UR9, 0x40000040 ;  /* 0x4000004000097882 */ /* 0x000fe20000000000 */
[----:B------:R-:W-:Y:S01]  /*1b90*/  UMOV UR8, UR13 ;  /* 0x0000000d00087c82 */ /* 0x000fe20008000000 */
[----:B------:R-:W-:Y:S01]  /*1ba0*/  UIADD3 UR13, UR12, 0x402, URZ ;  /* 0x000004020c0d7890 */ /* 0x000fe2000fffe03f */
[----:B------:R-:W-:-:S02]  /*1bb0*/  WARPGROUP.DEPBAR.LE gsb0, 0x0 ;  /* 0x00008000000079c5 */ /* 0x000fc40000010000 */
        /* <DEDUP_REMOVED lines=42> */
[----:B------:R-:W-:Y:S01]  /*1e60*/  BPT.TRAP 0x1 ;  /* 0x000000040000795c */ /* 0x000fe20000300000 */
.L_x_27:
[----:B------:R-:W-:-:S13]  /*1e70*/  ISETP.NE.AND P1, PT, R23, RZ, PT ;  /* 0x000000ff1700720c */ /* 0x000fda0003f25270 */
[----:B01----:R-:W-:-:S04]  /*1e80*/  @P1 IMAD R4, R3, 0x8, R6 ;  /* 0x0000000803041824 */ /* 0x003fc800078e0206 */
[----:B------:R-:W-:-:S05]  /*1e90*/  @P1 VIADD R5, R4, 0x28 ;  /* 0x0000002804051836 */ /* 0x000fca0000000000 */
[----:B------:R-:W-:-:S04]  /*1ea0*/  @P1 PRMT R5, R22, 0x654, R5 ;  /* 0x0000065416051816 */ /* 0x000fc80000000005 */
[----:B------:R0:W-:Y:S01]  /*1eb0*/  @P1 SYNCS.ARRIVE.TRANS64.RED.A1T0 RZ, [R5+URZ], RZ ;  /* 0x000000ff05ff19a7 */ /* 0x0001e2000810043f */
[----:B------:R-:W-:-:S13]  /*1ec0*/  ISETP.GT.U32.AND P1, PT, R19, 0x1, PT ;  /* 0x000000011300780c */ /* 0x000fda0003f24070 */
[----:B0-----:R-:W-:Y:S05]  /*1ed0*/  @P1 BRA `(.L_x_28) ;  /* 0x0000000000041947 */ /* 0x001fea0003800000 */
[----:B------:R-:W-:Y:S01]  /*1ee0*/  BPT.TRAP 0x1 ;  /* 0x000000040000795c */ /* 0x000fe20000300000 */
.L_x_28:
[----:B------:R-:W-:Y:S01]  /*1ef0*/  UIADD3 UR6, UR6, 0x1, URZ ;  /* 0x0000000106067890 */ /* 0x000fe2000fffe03f */
[C---:B------:R-:W-:Y:S01]  /*1f00*/  ISETP.GT.AND P2, PT, R0.reuse, 0x1, PT ;  /* 0x000000010000780c */ /* 0x040fe20003f44270 */
[----:B------:R-:W-:Y:S02]  /*1f10*/  VIADD R3, R3, 0x1 ;  /* 0x0000000103037836 */ /* 0x000fe40000000000 */
[----:B------:R-:W-:Y:S01]  /*1f20*/  UISETP.NE.AND UP0, UPT, UR6, 0x5, UPT ;  /* 0x000000050600788c */ /* 0x000fe2000bf05270 */
[----:B------:R-:W-:Y:S02]  /*1f30*/  VIADD R0, R0, 0xffffffff ;  /* 0xffffffff00007836 */ /* 0x000fe40000000000 */
[C---:B------:R-:W-:Y:S01]  /*1f40*/  ISETP.NE.AND P1, PT, R3.reuse, 0x5, PT ;  /* 0x000000050300780c */ /* 0x040fe20003f25270 */
[----:B------:R-:W-:Y:S02]  /*1f50*/  USEL UR7, URZ, 0x1, UP0 ;  /* 0x000000013f077887 */ /* 0x000fe40008000000 */
[----:B------:R-:W-:Y:S01]  /*1f60*/  USEL UR6, UR6, URZ, UP0 ;  /* 0x0000003f06067287 */ /* 0x000fe20008000000 */
[----:B------:R-:W-:-:S03]  /*1f70*/  SEL R3, R3, RZ, P1 ;  /* 0x000000ff03037207 */ /* 0x000fc60000800000 */
[----:B------:R-:W-:Y:S01]  /*1f80*/  LOP3.LUT R7, R7, UR7, RZ, 0x3c, !PT ;  /* 0x0000000707077c12 */ /* 0x000fe2000f8e3cff */
[----:B------:R-:W-:Y:S07]  /*1f90*/  @P2 BRA `(.L_x_29) ;  /* 0xfffffff800982947 */ /* 0x000fee000383ffff */
.L_x_22:
[----:B------:R-:W3:Y:S02]  /*1fa0*/  LDC R0, c[0x0][0x28c] ;  /* 0x0000a300ff007b82 */ /* 0x000ee40000000800 */
[----:B---3--:R-:W-:-:S13]  /*1fb0*/  ISETP.GE.AND P1, PT, R0, 0x1, PT ;  /* 0x000000010000780c */ /* 0x008fda0003f26270 */
[----:B------:R-:W-:Y:S05]  /*1fc0*/  @!P1 BRA `(.L_x_30) ;  /* 0x0000000000509947 */ /* 0x000fea0003800000 */
[----:B------:R-:W-:Y:S05]  /*1fd0*/  @!P0 BRA `(.L_x_31) ;  /* 0x0000000000048947 */ /* 0x000fea0003800000 */
[----:B------:R-:W-:Y:S01]  /*1fe0*/  BPT.TRAP 0x1 ;  /* 0x000000040000795c */ /* 0x000fe20000300000 */
.L_x_31:
[----:B------:R-:W-:Y:S01]  /*1ff0*/  ISETP.NE.AND P0, PT, R23, RZ, PT ;  /* 0x000000ff1700720c */ /* 0x000fe20003f05270 */
[----:B------:R-:W-:Y:S01]  /*2000*/  BSSY B0, `(.L_x_32) ;  /* 0x000000e000007945 */ /* 0x000fe20003800000 */
[----:B------:R-:W-:-:S11]  /*2010*/  ISETP.GT.U32.AND P1, PT, R19, 0x1, PT ;  /* 0x000000011300780c */ /* 0x000fd60003f24070 */
[----:B------:R-:W-:Y:S05]  /*2020*/  @!P0 BRA `(.L_x_33) ;  /* 0x00000000002c8947 */ /* 0x000fea0003800000 */
[----:B------:R-:W-:-:S04]  /*2030*/  UISETP.LT.AND UP0, UPT, UR40, 0x1, UPT ;  /* 0x000000012800788c */ /* 0x000fc8000bf01270 */
[----:B------:R-:W-:-:S04]  /*2040*/  USEL UR6, UR40, 0x1, UP0 ;  /* 0x0000000128067887 */ /* 0x000fc80008000000 */
[----:B------:R-:W-:-:S04]  /*2050*/  UIADD3 UR6, UR39, UR40, -UR6 ;  /* 0x0000002827067290 */ /* 0x000fc8000fffe806 */
[----:B------:R-:W-:-:S04]  /*2060*/  UIMAD.WIDE.U32 UR4, UR6, -0x33333333, URZ ;  /* 0xcccccccd060478a5 */ /* 0x000fc8000f8e003f */
[----:B------:R-:W-:-:S04]  /*2070*/  USHF.R.U32.HI UR4, URZ, 0x2, UR5 ;  /* 0x000000023f047899 */ /* 0x000fc80008011605 */
[----:B------:R-:W-:-:S06]  /*2080*/  UIMAD UR6, UR4, -0x5, UR6 ;  /* 0xfffffffb040678a4 */ /* 0x000fcc000f8e0206 */
[----:B------:R-:W-:-:S04]  /*2090*/  IMAD.U32 R3, RZ, RZ, UR6 ;  /* 0x00000006ff037e24 */ /* 0x000fc8000f8e00ff */
[----:B------:R-:W-:-:S04]  /*20a0*/  IMAD R0, R3, 0x8, R6 ;  /* 0x0000000803007824 */ /* 0x000fc800078e0206 */
[----:B------:R-:W-:-:S05]  /*20b0*/  VIADD R3, R0, 0x28 ;  /* 0x0000002800037836 */ /* 0x000fca0000000000 */
[----:B------:R-:W-:-:S04]  /*20c0*/  PRMT R3, R22, 0x654, R3 ;  /* 0x0000065416037816 */ /* 0x000fc80000000003 */
[----:B------:R3:W-:Y:S03]  /*20d0*/  SYNCS.ARRIVE.TRANS64.RED.A1T0 RZ, [R3+URZ], RZ ;  /* 0x000000ff03ff79a7 */ /* 0x0007e6000810043f */
.L_x_33:
[----:B------:R-:W-:Y:S05]  /*20e0*/  BSYNC B0 ;  /* 0x0000000000007941 */ /* 0x000fea0003800000 */
.L_x_32:
[----:B------:R-:W-:Y:S05]  /*20f0*/  @P1 BRA `(.L_x_30) ;  /* 0x0000000000041947 */ /* 0x000fea0003800000 */
[----:B------:R-:W-:Y:S01]  /*2100*/  BPT.TRAP 0x1 ;  /* 0x000000040000795c */ /* 0x000fe20000300000 */
.L_x_30:
[----:B------:R-:W4:Y:S01]  /*2110*/  LDC R6, c[0x0][0x288] ;  /* 0x0000a200ff067b82 */ /* 0x000f220000000800 */
[--C-:B------:R-:W-:Y:S01]  /*2120*/  SHF.R.U32.HI R0, RZ, 0x2, R18.reuse ;  /* 0x00000002ff007819 */ /* 0x100fe20000011612 */
[----:B------:R-:W-:Y:S01]  /*2130*/  IMAD.SHL.U32 R11, R92, 0x40, RZ ;  /* 0x000000405c0b7824 */ /* 0x000fe200078e00ff */
[----:B01----:R-:W-:Y:S01]  /*2140*/  SHF.R.U32.HI R5, RZ, 0x7, R18 ;  /* 0x00000007ff057819 */ /* 0x003fe20000011612 */
[----:B------:R-:W-:Y:S01]  /*2150*/  UIADD3 UR39, UR40, UR39, URZ ;  /* 0x0000002728277290 */ /* 0x000fe2000fffe03f */
[----:B---3--:R-:W-:Y:S01]  /*2160*/  LOP3.LUT R3, R0, 0x7, RZ, 0xc0, !PT ;  /* 0x0000000700037812 */ /* 0x008fe200078ec0ff */
[----:B------:R-:W-:Y:S01]  /*2170*/  ULDC UR7, c[0x0][0x284] ;  /* 0x0000a10000077ab9 */ /* 0x000fe20000000800 */
[----:B------:R-:W-:Y:S01]  /*2180*/  LOP3.LUT R0, R5, 0x1, RZ, 0xc0, !PT ;  /* 0x0000000105007812 */ /* 0x000fe200078ec0ff */
[----:B------:R-:W-:Y:S01]  /*2190*/  UISETP.GT.U32.AND UP0, UPT, UR39, 0x4, UPT ;  /* 0x000000042700788c */ /* 0x000fe2000bf04070 */
[C---:B------:R-:W-:Y:S01]  /*21a0*/  LOP3.LUT R5, R18.reuse, 0x3, RZ, 0xc0, !PT ;  /* 0x0000000312057812 */ /* 0x040fe200078ec0ff */
[----:B------:R-:W-:Y:S01]  /*21b0*/  UISETP.GE.U32.AND UP1, UPT, UR40, 0x5, UPT ;  /* 0x000000052800788c */ /* 0x000fe2000bf26070 */
[----:B------:R-:W-:Y:S01]  /*21c0*/  LOP3.LUT R4, R18, 0x60, RZ, 0xc0, !PT ;  /* 0x0000006012047812 */ /* 0x000fe200078ec0ff */
[----:B------:R-:W-:Y:S01]  /*21d0*/  IMAD.SHL.U32 R8, R0, 0x40, RZ ;  /* 0x0000004000087824 */ /* 0x000fe200078e00ff */
[----:B------:R-:W-:Y:S01]  /*21e0*/  UISETP.LT.U32.AND UP0, UPT, UR40, 0x5, UP0 ;  /* 0x000000052800788c */ /* 0x000fe20008701070 */
[----:B------:R-:W-:Y:S01]  /*21f0*/  SHF.R.S32.HI R21, RZ, 0x1f, R89 ;  /* 0x0000001fff157819 */ /* 0x000fe20000011459 */
[----:B------:R-:W-:Y:S01]  /*2200*/  ULDC.64 UR8, c[0x0][0x5d0] ;  /* 0x0001740000087ab9 */ /* 0x000fe20000000a00 */
[----:B------:R-:W-:Y:S01]  /*2210*/  SHF.R.U32.HI R4, RZ, 0x1, R4 ;  /* 0x00000001ff047819 */ /* 0x000fe20000011604 */
[----:B------:R-:W-:-:S02]  /*2220*/  UIMAD.WIDE.U32 UR4, UR39, -0x33333333, URZ ;  /* 0xcccccccd270478a5 */ /* 0x000fc4000f8e003f */
[----:B------:R-:W-:Y:S01]  /*2230*/  USEL UR6, URZ, 0x1, !UP0 ;  /* 0x000000013f067887 */ /* 0x000fe2000c000000 */
[--C-:B------:R-:W-:Y:S01]  /*2240*/  IADD3 R7, RZ, -R4, -R3.reuse ;  /* 0x80000004ff077210 */ /* 0x100fe20007ffe803 */
[----:B------:R-:W-:Y:S01]  /*2250*/  USHF.R.U32.HI UR4, URZ, 0x2, UR5 ;  /* 0x000000023f047899 */ /* 0x000fe20008011605 */
[----:B------:R-:W-:Y:S01]  /*2260*/  LOP3.LUT R3, R8, 0x40, R3, 0xe2, !PT ;  /* 0x0000004008037812 */ /* 0x000fe200078ee203 */
[----:B------:R-:W-:Y:S01]  /*2270*/  IMAD R8, R21, UR8, RZ ;  /* 0x0000000815087c24 */ /* 0x000fe2000f8e02ff */
[----:B----4-:R-:W-:Y:S01]  /*2280*/  ISETP.GE.AND P0, PT, R11, R6, PT ;  /* 0x000000060b00720c */ /* 0x010fe20003f06270 */
[----:B------:R-:W-:Y:S01]  /*2290*/  IMAD R10, R5, -0x2, R6 ;  /* 0xfffffffe050a7824 */ /* 0x000fe200078e0206 */
[----:B------:R-:W-:Y:S01]  /*22a0*/  ULOP3.LUT UR38, UR38, UR6, URZ, 0x3c, !UPT ;  /* 0x0000000626267292 */ /* 0x000fe2000f8e3c3f */
[----:B------:R-:W-:Y:S01]  /*22b0*/  IMAD.SHL.U32 R5, R96, 0x100, RZ ;  /* 0x0000010060057824 */ /* 0x000fe200078e00ff */
[----:B------:R-:W-:Y:S01]  /*22c0*/  UIMAD UR39, UR4, -0x5, UR39 ;  /* 0xfffffffb042778a4 */ /* 0x000fe2000f8e0227 */
[----:B------:R-:W-:Y:S01]  /*22d0*/  IMAD.SHL.U32 R6, R18, 0x2, RZ ;  /* 0x0000000212067824 */ /* 0x000fe200078e00ff */
[----:B------:R-:W-:Y:S01]  /*22e0*/  @UP1 ULOP3.LUT UR38, UR38, 0x1, UR4, 0x78, !UPT ;  /* 0x0000000126261892 */ /* 0x000fe2000f8e7804 */
[----:B------:R-:W-:Y:S01]  /*22f0*/  IMAD R0, R0, -0x40, R7 ;  /* 0xffffffc000007824 */ /* 0x000fe200078e0207 */
[----:B------:R-:W-:Y:S01]  /*2300*/  ISETP.GE.OR P0, PT, R5, UR7, P0 ;  /* 0x0000000705007c0c */ /* 0x000fe20008706670 */
[----:B------:R-:W-:Y:S01]  /*2310*/  IMAD.WIDE R96, R96, 0x100, RZ ;  /* 0x0000010060607825 */ /* 0x000fe200078e02ff */
[----:B------:R-:W-:-:S03]  /*2320*/  LOP3.LUT R6, R11, 0x6, R6, 0xf8, !PT ;  /* 0x000000060b067812 */ /* 0x000fc600078ef806 */
[----:B------:R-:W-:Y:S01]  /*2330*/  IMAD R13, R89, UR9, R8 ;  /* 0x00000009590d7c24 */ /* 0x000fe2000f8e0208 */
[----:B------:R-:W-:Y:S02]  /*2340*/  SHF.R.S32.HI R7, RZ, 0x1f, R6 ;  /* 0x0000001fff077819 */ /* 0x000fe40000011406 */
[----:B------:R-:W-:Y:S01]  /*2350*/  LOP3.LUT R113, R96, R3, R4, 0xfe, !PT ;  /* 0x0000000360717212 */ /* 0x000fe200078efe04 */
[----:B------:R-:W-:Y:S01]  /*2360*/  IMAD.IADD R4, R10, 0x1, -R11 ;  /* 0x000000010a047824 */ /* 0x000fe200078e0a0b */
[----:B------:R-:W-:Y:S01]  /*2370*/  IADD3 R3, -R5, UR7, R0 ;  /* 0x0000000705037c10 */ /* 0x000fe2000fffe100 */
[----:B------:R-:W-:-:S04]  /*2380*/  IMAD.WIDE.U32 R8, R89, UR8, R6 ;  /* 0x0000000859087c25 */ /* 0x000fc8000f8e0006 */
[----:B------:R-:W-:Y:S02]  /*2390*/  IMAD.IADD R9, R9, 0x1, R13 ;  /* 0x0000000109097824 */ /* 0x000fe400078e020d */
[----:B------:R-:W-:Y:S01]  /*23a0*/  IMAD.MOV.U32 R0, RZ, RZ, -0x1 ;  /* 0xffffffffff007424 */ /* 0x000fe200078e00ff */
[----:B------:R-:W-:Y:S06]  /*23b0*/  @P0 BRA `(.L_x_34) ;  /* 0x0000004c00780947 */ /* 0x000fec0003800000 */
[----:B------:R-:W0:Y:S01]  /*23c0*/  LDC.64 R12, c[0x0][0x5c8] ;  /* 0x00017200ff0c7b82 */ /* 0x000e220000000a00 */
[----:B-----5:R-:W-:Y:S01]  /*23d0*/  FSETP.NEU.AND P1, PT, R90, RZ, PT ;  /* 0x000000ff5a00720b */ /* 0x020fe20003f2d000 */
[----:B------:R-:W-:Y:S01]  /*23e0*/  BSSY B0, `(.L_x_34) ;  /* 0x00004db000007945 */ /* 0x000fe20003800000 */
[----:B------:R-:W-:-:S04]  /*23f0*/  ISETP.GT.AND P6, PT, R4, RZ, PT ;  /* 0x000000ff0400720c */ /* 0x000fc80003fc4270 */
[----:B------:R-:W-:Y:S01]  /*2400*/  ISETP.GT.AND P0, PT, R3, RZ, P6 ;  /* 0x000000ff0300720c */ /* 0x000fe20003704270 */
[-C--:B0-----:R-:W-:Y:S02]  /*2410*/  IMAD R10, R97, R12.reuse, RZ ;  /* 0x0000000c610a7224 */ /* 0x081fe400078e02ff */
[----:B------:R-:W-:-:S04]  /*2420*/  IMAD.WIDE.U32 R104, R113, R12, R8 ;  /* 0x0000000c71687225 */ /* 0x000fc800078e0008 */
[----:B------:R-:W-:-:S04]  /*2430*/  IMAD R5, R113, R13, R10 ;  /* 0x0000000d71057224 */ /* 0x000fc800078e020a */
[----:B------:R-:W-:Y:S01]  /*2440*/  IMAD.IADD R95, R105, 0x1, R5 ;  /* 0x00000001695f7824 */ /* 0x000fe200078e0205 */
[----:B------:R-:W-:Y:S06]  /*2450*/  @!P1 BRA `(.L_x_35) ;  /* 0x0000003400749947 */ /* 0x000fec0003800000 */
[----:B------:R-:W0:Y:S01]  /*2460*/  LDC.64 R14, c[0x0][0x5b8] ;  /* 0x00016e00ff0e7b82 */ /* 0x000e220000000a00 */
[----:B------:R-:W-:-:S07]  /*2470*/  ULDC.64 UR4, c[0x0][0x5c0] ;  /* 0x0001700000047ab9 */ /* 0x000fce0000000a00 */
[----:B------:R-:W1:Y:S08]  /*2480*/  LDC.64 R98, c[0x0][0x5b0] ;  /* 0x00016c00ff627b82 */ /* 0x000e700000000a00 */
[----:B------:R-:W3:Y:S01]  /*2490*/  LDC.64 R10, c[0x0][0x5a8] ;  /* 0x00016a00ff0a7b82 */ /* 0x000ee20000000a00 */
[-C--:B0-----:R-:W-:Y:S02]  /*24a0*/  IMAD R8, R21, R14.reuse, RZ ;  /* 0x0000000e15087224 */ /* 0x081fe400078e02ff */
[----:B------:R-:W-:-:S04]  /*24b0*/  IMAD.WIDE.U32 R20, R89, R14, R6 ;  /* 0x0000000e59147225 */ /* 0x000fc800078e0006 */
[----:B--2---:R-:W-:Y:S02]  /*24c0*/  IMAD R91, R89, R15, R8 ;  /* 0x0000000f595b7224 */ /* 0x004fe400078e0208 */
[-C--:B-1----:R-:W-:Y:S02]  /*24d0*/  IMAD R8, R97, R98.reuse, RZ ;  /* 0x0000006261087224 */ /* 0x082fe400078e02ff */
[----:B------:R-:W-:Y:S02]  /*24e0*/  IMAD.IADD R93, R21, 0x1, R91 ;  /* 0x00000001155d7824 */ /* 0x000fe400078e025b */
[----:B------:R-:W-:Y:S02]  /*24f0*/  IMAD.MOV.U32 R92, RZ, RZ, R20 ;  /* 0x000000ffff5c7224 */ /* 0x000fe400078e0014 */
[C---:B------:R-:W-:Y:S02]  /*2500*/  IMAD R109, R113.reuse, R99, R8 ;  /* 0x00000063716d7224 */ /* 0x040fe400078e0208 */
[----:B------:R-:W-:-:S04]  /*2510*/  IMAD.WIDE.U32 R8, R113, R98, R92 ;  /* 0x0000006271087225 */ /* 0x000fc800078e005c */
[----:B------:R-:W-:Y:S01]  /*2520*/  IMAD.IADD R5, R9, 0x1, R109 ;  /* 0x0000000109057824 */ /* 0x000fe200078e026d */
[----:B---3--:R-:W-:-:S04]  /*2530*/  LEA R100, P1, R8, R10, 0x1 ;  /* 0x0000000a08647211 */ /* 0x008fc800078208ff */
[----:B------:R-:W-:-:S05]  /*2540*/  LEA.HI.X R101, R8, R11, R5, 0x1, P1 ;  /* 0x0000000b08657211 */ /* 0x000fca00008f0c05 */
[----:B------:R-:W2:Y:S01]  /*2550*/  @P0 LDG.E.LTC128B.U16 R5, desc[UR36][R100.64] ;  /* 0x0000002464050981 */ /* 0x000ea2000c1e1520 */
[----:B------:R-:W-:Y:S01]  /*2560*/  LEA R94, P1, R104, UR4, 0x1 ;  /* 0x00000004685e7c11 */ /* 0x000fe2000f8208ff */
[----:B------:R-:W-:Y:S01]  /*2570*/  IMAD.WIDE.U32 R8, R113, R98, R6 ;  /* 0x0000006271087225 */ /* 0x000fe200078e0006 */
[----:B------:R-:W-:Y:S01]  /*2580*/  ISETP.GT.AND P4, PT, R4, 0x1, PT ;  /* 0x000000010400780c */ /* 0x000fe20003f84270 */
[----:B------:R-:W-:Y:S01]  /*2590*/  BSSY B1, `(.L_x_36) ;  /* 0x0000012000017945 */ /* 0x000fe20003800000 */
[----:B------:R-:W-:Y:S01]  /*25a0*/  LEA.HI.X R95, R104, UR5, R95, 0x1, P1 ;  /* 0x00000005685f7c11 */ /* 0x000fe200088f0c5f */
[----:B------:R-:W-:Y:S01]  /*25b0*/  IMAD.IADD R9, R109, 0x1, R9 ;  /* 0x000000016d097824 */ /* 0x000fe200078e0209 */
[----:B------:R-:W-:Y:S02]  /*25c0*/  ISETP.GT.AND P1, PT, R3, RZ, P4 ;  /* 0x000000ff0300720c */ /* 0x000fe40002724270 */
[----:B------:R-:W-:Y:S01]  /*25d0*/  P2R R107, PR, RZ, 0x10 ;  /* 0x00000010ff6b7803 */ /* 0x000fe20000000000 */
[----:B------:R-:W-:-:S04]  /*25e0*/  IMAD.WIDE.U32 R102, R89, R14, R8 ;  /* 0x0000000e59667225 */ /* 0x000fc800078e0008 */
[----:B------:R-:W-:Y:S01]  /*25f0*/  IMAD.IADD R9, R91, 0x1, R103 ;  /* 0x000000015b097824 */ /* 0x000fe200078e0267 */
[----:B------:R-:W-:Y:S02]  /*2600*/  LEA R8, P2, R102, R10, 0x1 ;  /* 0x0000000a66087211 */ /* 0x000fe400078408ff */
[----:B------:R-:W-:Y:S02]  /*2610*/  SHF.L.U64.HI R103, R98, 0x3, R99 ;  /* 0x0000000362677819 */ /* 0x000fe40000010263 */
[----:B------:R-:W-:Y:S01]  /*2620*/  LEA.HI.X R9, R102, R11, R9, 0x1, P2 ;  /* 0x0000000b66097211 */ /* 0x000fe200010f0c09 */
[----:B------:R-:W-:Y:S02]  /*2630*/  IMAD.SHL.U32 R102, R98, 0x8, RZ ;  /* 0x0000000862667824 */ /* 0x000fe400078e00ff */
[----:B--2---:R-:W-:-:S04]  /*2640*/  IMAD.U32 R15, R5, 0x10000, RZ ;  /* 0x00010000050f7824 */ /* 0x004fc800078e00ff */
[----:B------:R-:W-:-:S04]  /*2650*/  FMUL R15, R15, R90 ;  /* 0x0000005a0f0f7220 */ /* 0x000fc80000400000 */
[----:B------:R-:W-:-:S05]  /*2660*/  FFMA R15, R56, R88, R15 ;  /* 0x00000058380f7223 */ /* 0x000fca000000000f */
[----:B------:R-:W-:-:S05]  /*2670*/  F2FP.BF16.F32.PACK_AB R15, RZ, R15 ;  /* 0x0000000fff0f723e */ /* 0x000fca00000010ff */
[----:B------:R0:W-:Y:S01]  /*2680*/  @P0 STG.E.U16 desc[UR36][R94.64], R15 ;  /* 0x0000000f5e000986 */ /* 0x0001e2000c101524 */
[----:B------:R-:W-:Y:S05]  /*2690*/  @!P1 BRA `(.L_x_37) ;  /* 0x0000000000049947 */ /* 0x000fea0003800000 */
[----:B------:R1:W5:Y:S02]  /*26a0*/  LDG.E.LTC128B.U16 R5, desc[UR36][R8.64+0x2] ;  /* 0x0000022408057981 */ /* 0x000364000c1e1520 */
.L_x_37:
[----:B------:R-:W-:Y:S05]  /*26b0*/  BSYNC B1 ;  /* 0x0000000000017941 */ /* 0x000fea0003800000 */
.L_x_36:
[----:B0----5:R-:W-:Y:S01]  /*26c0*/  IMAD.U32 R15, R5, 0x10000, RZ ;  /* 0x00010000050f7824 */ /* 0x021fe200078e00ff */
[----:B------:R-:W-:Y:S01]  /*26d0*/  ISETP.GT.AND P0, PT, R3, 0x8, P6 ;  /* 0x000000080300780c */ /* 0x000fe20003704270 */
[----:B------:R-:W-:-:S04]  /*26e0*/  IMAD.WIDE.U32 R104, R113, R98, R102 ;  /* 0x0000006271687225 */ /* 0x000fc800078e0066 */
[----:B------:R-:W-:Y:S01]  /*26f0*/  FMUL R56, R15, R90 ;  /* 0x0000005a0f387220 */ /* 0x000fe20000400000 */
[----:B------:R-:W-:Y:S01]  /*2700*/  IMAD.IADD R109, R109, 0x1, R105 ;  /* 0x000000016d6d7824 */ /* 0x000fe200078e0269 */
[----:B------:R-:W-:Y:S02]  /*2710*/  IADD3 R15, P2, R20, R104, RZ ;  /* 0x00000068140f7210 */ /* 0x000fe40007f5e0ff */
[----:B------:R-:W-:-:S03]  /*2720*/  FFMA R57, R57, R88, R56 ;  /* 0x0000005839397223 */ /* 0x000fc60000000038 */
[----:B------:R-:W-:Y:S01]  /*2730*/  IMAD.X R100, R109, 0x1, R93, P2 ;  /* 0x000000016d647824 */ /* 0x000fe200010e065d */
[C---:B------:R-:W-:Y:S02]  /*2740*/  LEA R56, P2, R15.reuse, R10, 0x1 ;  /* 0x0000000a0f387211 */ /* 0x040fe400078408ff */
[----:B------:R-:W-:Y:S02]  /*2750*/  F2FP.BF16.F32.PACK_AB R101, RZ, R57 ;  /* 0x00000039ff65723e */ /* 0x000fe400000010ff */
[----:B------:R-:W-:Y:S02]  /*2760*/  LEA.HI.X R57, R15, R11, R100, 0x1, P2 ;  /* 0x0000000b0f397211 */ /* 0x000fe400010f0c64 */
[----:B------:R-:W-:Y:S01]  /*2770*/  PRMT R15, R5, 0x7610, R15 ;  /* 0x00007610050f7816 */ /* 0x000fe2000000000f */
[----:B------:R0:W-:Y:S05]  /*2780*/  @P1 STG.E.U16 desc[UR36][R94.64+0x2], R101 ;  /* 0x000002655e001986 */ /* 0x0001ea000c101524 */
[----:B------:R2:W3:Y:S01]  /*2790*/  @P0 LDG.E.LTC128B.U16 R15, desc[UR36][R56.64] ;  /* 0x00000024380f0981 */ /* 0x0004e2000c1e1520 */
[----:B------:R-:W-:Y:S01]  /*27a0*/  IADD3 R104, P1, R6, R104, RZ ;  /* 0x0000006806687210 */ /* 0x000fe20007f3e0ff */
[----:B------:R-:W-:Y:S01]  /*27b0*/  BSSY B1, `(.L_x_38) ;  /* 0x0000012000017945 */ /* 0x000fe20003800000 */
[----:B------:R-:W-:-:S03]  /*27c0*/  SHF.L.U64.HI R111, R12, 0x4, R13 ;  /* 0x000000040c6f7819 */ /* 0x000fc6000001020d */
[----:B------:R-:W-:Y:S01]  /*27d0*/  IMAD.X R105, R7, 0x1, R109, P1 ;  /* 0x0000000107697824 */ /* 0x000fe200008e066d */
[----:B------:R-:W-:Y:S01]  /*27e0*/  ISETP.GT.AND P1, PT, R3, 0x8, P4 ;  /* 0x000000080300780c */ /* 0x000fe20002724270 */
[----:B------:R-:W-:Y:S02]  /*27f0*/  IMAD.SHL.U32 R109, R12, 0x10, RZ ;  /* 0x000000100c6d7824 */ /* 0x000fe400078e00ff */
[----:B------:R-:W-:-:S03]  /*2800*/  IMAD.WIDE.U32 R104, R89, R14, R104 ;  /* 0x0000000e59687225 */ /* 0x000fc600078e0068 */
[----:B------:R-:W-:Y:S02]  /*2810*/  IADD3 R100, P2, R109, R94, RZ ;  /* 0x0000005e6d647210 */ /* 0x000fe40007f5e0ff */
[----:B--2---:R-:W-:-:S03]  /*2820*/  LEA R56, P3, R104, R10, 0x1 ;  /* 0x0000000a68387211 */ /* 0x004fc600078608ff */
[----:B0-----:R-:W-:Y:S02]  /*2830*/  IMAD.X R101, R111, 0x1, R95, P2 ;  /* 0x000000016f657824 */ /* 0x001fe400010e065f */
[----:B---3--:R-:W-:-:S04]  /*2840*/  IMAD.U32 R5, R15, 0x10000, RZ ;  /* 0x000100000f057824 */ /* 0x008fc800078e00ff */
[----:B------:R-:W-:-:S04]  /*2850*/  FMUL R5, R5, R90 ;  /* 0x0000005a05057220 */ /* 0x000fc80000400000 */
[----:B------:R-:W-:Y:S01]  /*2860*/  FFMA R5, R58, R88, R5 ;  /* 0x000000583a057223 */ /* 0x000fe20000000005 */
[----:B------:R-:W-:-:S04]  /*2870*/  IMAD.IADD R58, R91, 0x1, R105 ;  /* 0x000000015b3a7824 */ /* 0x000fc800078e0269 */
[----:B------:R-:W-:Y:S02]  /*2880*/  F2FP.BF16.F32.PACK_AB R5, RZ, R5 ;  /* 0x00000005ff05723e */ /* 0x000fe400000010ff */
[----:B------:R-:W-:-:S03]  /*2890*/  LEA.HI.X R57, R104, R11, R58, 0x1, P3 ;  /* 0x0000000b68397211 */ /* 0x000fc600018f0c3a */
[----:B------:R0:W-:Y:S01]  /*28a0*/  @P0 STG.E.U16 desc[UR36][R100.64], R5 ;  /* 0x0000000564000986 */ /* 0x0001e2000c101524 */
[----:B------:R-:W-:Y:S05]  /*28b0*/  @!P1 BRA `(.L_x_39) ;  /* 0x0000000000049947 */ /* 0x000fea0003800000 */
[----:B------:R2:W5:Y:S02]  /*28c0*/  LDG.E.LTC128B.U16 R15, desc[UR36][R56.64+0x2] ;  /* 0x00000224380f7981 */ /* 0x000564000c1e1520 */
.L_x_39:
[----:B------:R-:W-:Y:S05]  /*28d0*/  BSYNC B1 ;  /* 0x0000000000017941 */ /* 0x000fea0003800000 */
.L_x_38:
[C---:B0----5:R-:W-:Y:S01]  /*28e0*/  IMAD.U32 R5, R15.reuse, 0x10000, RZ ;  /* 0x000100000f057824 */ /* 0x061fe200078e00ff */
[----:B------:R-:W-:Y:S01]  /*28f0*/  ISETP.GT.AND P4, PT, R4, 0x8, PT ;  /* 0x000000080400780c */ /* 0x000fe20003f84270 */
[----:B------:R-:W-:Y:S01]  /*2900*/  BSSY B1, `(.L_x_40) ;  /* 0x000000d000017945 */ /* 0x000fe20003800000 */
[----:B------:R-:W-:Y:S01]  /*2910*/  PRMT R104, R15, 0x7610, R104 ;  /* 0x000076100f687816 */ /* 0x000fe20000000068 */
[----:B------:R-:W-:Y:S01]  /*2920*/  FMUL R58, R5, R90 ;  /* 0x0000005a053a7220 */ /* 0x000fe20000400000 */
[----:B------:R-:W-:Y:S02]  /*2930*/  ISETP.GT.AND P0, PT, R3, RZ, P4 ;  /* 0x000000ff0300720c */ /* 0x000fe40002704270 */
[----:B------:R-:W-:Y:S01]  /*2940*/  P2R R108, PR, RZ, 0x10 ;  /* 0x00000010ff6c7803 */ /* 0x000fe20000000000 */
[----:B------:R-:W-:Y:S01]  /*2950*/  FFMA R58, R59, R88, R58 ;  /* 0x000000583b3a7223 */ /* 0x000fe2000000003a */
[----:B------:R-:W-:-:S04]  /*2960*/  IMAD.MOV.U32 R59, RZ, RZ, R101 ;  /* 0x000000ffff3b7224 */ /* 0x000fc800078e0065 */
[----:B------:R-:W-:-:S04]  /*2970*/  F2FP.BF16.F32.PACK_AB R58, RZ, R58 ;  /* 0x0000003aff3a723e */ /* 0x000fc800000010ff */
[----:B------:R-:W-:Y:S01]  /*2980*/  PRMT R5, R58, 0x7610, R5 ;  /* 0x000076103a057816 */ /* 0x000fe20000000005 */
[----:B------:R-:W-:-:S05]  /*2990*/  IMAD.MOV.U32 R58, RZ, RZ, R100 ;  /* 0x000000ffff3a7224 */ /* 0x000fca00078e0064 */
[----:B------:R0:W-:Y:S01]  /*29a0*/  @P1 STG.E.U16 desc[UR36][R58.64+0x2], R5 ;  /* 0x000002053a001986 */ /* 0x0001e2000c101524 */
[----:B------:R-:W-:Y:S05]  /*29b0*/  @!P0 BRA `(.L_x_41) ;  /* 0x0000000000048947 */ /* 0x000fea0003800000 */
[----:B------:R3:W5:Y:S02]  /*29c0*/  LDG.E.LTC128B.U16 R104, desc[UR36][R8.64+0x10] ;  /* 0x0000102408687981 */ /* 0x000764000c1e1520 */
.L_x_41:
[----:B------:R-:W-:Y:S05]  /*29d0*/  BSYNC B1 ;  /* 0x0000000000017941 */ /* 0x000fea0003800000 */
.L_x_40:
[----:B-----5:R-:W-:Y:S01]  /*29e0*/  IMAD.U32 R15, R104, 0x10000, RZ ;  /* 0x00010000680f7824 */ /* 0x020fe200078e00ff */
[----:B------:R-:W-:Y:S01]  /*29f0*/  ISETP.GT.AND P3, PT, R4, 0x9, PT ;  /* 0x000000090400780c */ /* 0x000fe20003f64270 */
[C---:B0-----:R-:W-:Y:S01]  /*2a00*/  IMAD.SHL.U32 R5, R12.reuse, 0x100, RZ ;  /* 0x000001000c057824 */ /* 0x041fe200078e00ff */
[----:B------:R-:W-:Y:S01]  /*2a10*/  BSSY B1, `(.L_x_42) ;  /* 0x000000c000017945 */ /* 0x000fe20003800000 */
[----:B------:R-:W-:Y:S01]  /*2a20*/  FMUL R105, R15, R90 ;  /* 0x0000005a0f697220 */ /* 0x000fe20000400000 */
[----:B------:R-:W-:Y:S02]  /*2a30*/  SHF.L.U64.HI R15, R12, 0x8, R13 ;  /* 0x000000080c0f7819 */ /* 0x000fe4000001020d */
[----:B------:R-:W-:Y:S01]  /*2a40*/  IADD3 R12, P1, P2, R5, R94, R109 ;  /* 0x0000005e050c7210 */ /* 0x000fe20007a3e06d */
[----:B------:R-:W-:Y:S01]  /*2a50*/  FFMA R105, R60, R88, R105 ;  /* 0x000000583c697223 */ /* 0x000fe20000000069 */
[----:B------:R-:W-:Y:S02]  /*2a60*/  P2R R109, PR, RZ, 0x8 ;  /* 0x00000008ff6d7803 */ /* 0x000fe40000000000 */
[----:B------:R-:W-:-:S02]  /*2a70*/  IADD3.X R13, R15, R95, R111, P1, P2 ;  /* 0x0000005f0f0d7210 */ /* 0x000fc40000fe446f */
[----:B------:R-:W-:Y:S02]  /*2a80*/  F2FP.BF16.F32.PACK_AB R105, RZ, R105 ;  /* 0x00000069ff69723e */ /* 0x000fe400000010ff */
[----:B------:R-:W-:-:S03]  /*2a90*/  ISETP.GT.AND P1, PT, R3, RZ, P3 ;  /* 0x000000ff0300720c */ /* 0x000fc60001f24270 */
[----:B------:R0:W-:Y:S10]  /*2aa0*/  @P0 STG.E.U16 desc[UR36][R94.64+0x10], R105 ;  /* 0x000010695e000986 */ /* 0x0001f4000c101524 */
[----:B------:R-:W-:Y:S05]  /*2ab0*/  @!P1 BRA `(.L_x_43) ;  /* 0x0000000000049947 */ /* 0x000fea0003800000 */
[----:B------:R4:W5:Y:S02]  /*2ac0*/  LDG.E.LTC128B.U16 R104, desc[UR36][R8.64+0x12] ;  /* 0x0000122408687981 */ /* 0x000964000c1e1520 */
.L_x_43:
[----:B------:R-:W-:Y:S05]  /*2ad0*/  BSYNC B1 ;  /* 0x0000000000017941 */ /* 0x000fea0003800000 */
.L_x_42:
[----:B0----5:R-:W-:Y:S01]  /*2ae0*/  IMAD.U32 R105, R104, 0x10000, RZ ;  /* 0x0001000068697824 */ /* 0x021fe200078e00ff */
[----:B------:R-:W-:Y:S01]  /*2af0*/  ISETP.GT.AND P0, PT, R3, 0x8, P4 ;  /* 0x000000080300780c */ /* 0x000fe20002704270 */
[----:B------:R-:W-:Y:S02]  /*2b00*/  BSSY B1, `(.L_x_44) ;  /* 0x000000a000017945 */ /* 0x000fe40003800000 */
[----:B------:R-:W-:-:S04]  /*2b10*/  FMUL R60, R105, R90 ;  /* 0x0000005a693c7220 */ /* 0x000fc80000400000 */
[----:B------:R-:W-:Y:S01]  /*2b20*/  FFMA R60, R61, R88, R60 ;  /* 0x000000583d3c7223 */ /* 0x000fe2000000003c */
[----:B------:R-:W-:-:S04]  /*2b30*/  @P1 IMAD.MOV.U32 R61, RZ, RZ, R95 ;  /* 0x000000ffff3d1224 */ /* 0x000fc800078e005f */
[----:B------:R-:W-:-:S04]  /*2b40*/  F2FP.BF16.F32.PACK_AB R60, RZ, R60 ;  /* 0x0000003cff3c723e */ /* 0x000fc800000010ff */
[----:B------:R-:W-:Y:S01]  /*2b50*/  PRMT R105, R60, 0x7610, R105 ;  /* 0x000076103c697816 */ /* 0x000fe20000000069 */
[----:B------:R-:W-:-:S05]  /*2b60*/  @P1 IMAD.MOV.U32 R60, RZ, RZ, R94 ;  /* 0x000000ffff3c1224 */ /* 0x000fca00078e005e */
[----:B------:R0:W-:Y:S01]  /*2b70*/  @P1 STG.E.U16 desc[UR36][R60.64+0x12], R105 ;  /* 0x000012693c001986 */ /* 0x0001e2000c101524 */
[----:B------:R-:W-:Y:S05]  /*2b80*/  @!P0 BRA `(.L_x_45) ;  /* 0x0000000000048947 */ /* 0x000fea0003800000 */
[----:B------:R0:W5:Y:S02]  /*2b90*/  LDG.E.LTC128B.U16 R104, desc[UR36][R56.64+0x10] ;  /* 0x0000102438687981 */ /* 0x000164000c1e1520 */
.L_x_45:
[----:B------:R-:W-:Y:S05]  /*2ba0*/  BSYNC B1 ;  /* 0x0000000000017941 */ /* 0x000fea0003800000 */
.L_x_44:
[----:B0----5:R-:W-:Y:S01]  /*2bb0*/  IMAD.U32 R61, R104, 0x10000, RZ ;  /* 0x00010000683d7824 */ /* 0x021fe200078e00ff */
[----:B------:R-:W-:Y:S01]  /*2bc0*/  ISETP.GT.AND P1, PT, R3, 0x8, P3 ;  /* 0x000000080300780c */ /* 0x000fe20001f24270 */
[----:B------:R-:W-:Y:S02]  /*2bd0*/  BSSY B1, `(.L_x_46) ;  /* 0x0000007000017945 */ /* 0x000fe40003800000 */
[----:B------:R-:W-:-:S04]  /*2be0*/  FMUL R61, R61, R90 ;  /* 0x0000005a3d3d7220 */ /* 0x000fc80000400000 */
[----:B------:R-:W-:-:S05]  /*2bf0*/  FFMA R61, R62, R88, R61 ;  /* 0x000000583e3d7223 */ /* 0x000fca000000003d */
[----:B------:R-:W-:-:S05]  /*2c00*/  F2FP.BF16.F32.PACK_AB R61, RZ, R61 ;  /* 0x0000003dff3d723e */ /* 0x000fca00000010ff */
[----:B------:R0:W-:Y:S01]  /*2c10*/  @P0 STG.E.U16 desc[UR36][R58.64+0x10], R61 ;  /* 0x0000103d3a000986 */ /* 0x0001e2000c101524 */
[----:B------:R-:W-:Y:S05]  /*2c20*/  @!P1 BRA `(.L_x_47) ;  /* 0x0000000000049947 */ /* 0x000fea0003800000 */
[----:B------:R0:W5:Y:S02]  /*2c30*/  LDG.E.LTC128B.U16 R104, desc[UR36][R56.64+0x12] ;  /* 0x0000122438687981 */ /* 0x000164000c1e1520 */
.L_x_47:
[----:B------:R-:W-:Y:S05]  /*2c40*/  BSYNC B1 ;  /* 0x0000000000017941 */ /* 0x000fea0003800000 */
.L_x_46:
[----:B0----5:R-:W-:Y:S01]  /*2c50*/  IMAD.U32 R61, R104, 0x10000, RZ ;  /* 0x00010000683d7824 */ /* 0x021fe200078e00ff */
[----:B------:R-:W-:Y:S01]  /*2c60*/  IADD3 R113, P0, R113, 0x80, RZ ;  /* 0x0000008071717810 */ /* 0x000fe20007f1e0ff */
[----:B------:R-:W-:Y:S01]  /*2c70*/  BSSY B1, `(.L_x_48) ;  /* 0x000000b000017945 */ /* 0x000fe20003800000 */
[----:B------:R-:W-:Y:S01]  /*2c80*/  ISETP.GT.AND P2, PT, R4, 0x10, PT ;  /* 0x000000100400780c */ /* 0x000fe20003f44270 */
[----:B------:R-:W-:Y:S02]  /*2c90*/  FMUL R60, R61, R90 ;  /* 0x0000005a3d3c7220 */ /* 0x000fe40000400000 */
[----:B------:R-:W-:Y:S01]  /*2ca0*/  IMAD.X R97, RZ, RZ, R97, P0 ;  /* 0x000000ffff617224 */ /* 0x000fe200000e0661 */
[----:B------:R-:W-:Y:S01]  /*2cb0*/  ISETP.GT.AND P0, PT, R3, RZ, P2 ;  /* 0x000000ff0300720c */ /* 0x000fe20001704270 */
[----:B------:R-:W-:Y:S01]  /*2cc0*/  FFMA R60, R63, R88, R60 ;  /* 0x000000583f3c7223 */ /* 0x000fe2000000003c */
[----:B------:R-:W-:-:S04]  /*2cd0*/  P2R R105, PR, RZ, 0x4 ;  /* 0x00000004ff697803 */ /* 0x000fc80000000000 */
[----:B------:R-:W-:-:S05]  /*2ce0*/  F2FP.BF16.F32.PACK_AB R60, RZ, R60 ;  /* 0x0000003cff3c723e */ /* 0x000fca00000010ff */
[----:B------:R0:W-:Y:S02]  /*2cf0*/  @P1 STG.E.U16 desc[UR36][R58.64+0x12], R60 ;  /* 0x0000123c3a001986 */ /* 0x0001e4000c101524 */
[----:B------:R-:W-:Y:S05]  /*2d00*/  @!P0 BRA `(.L_x_49) ;  /* 0x0000000000048947 */ /* 0x000fea0003800000 */
[----:B------:R0:W5:Y:S02]  /*2d10*/  LDG.E.LTC128B.U16 R104, desc[UR36][R8.64+0x20] ;  /* 0x0000202408687981 */ /* 0x000164000c1e1520 */
.L_x_49:
[----:B------:R-:W-:Y:S05]  /*2d20*/  BSYNC B1 ;  /* 0x0000000000017941 */ /* 0x000fea0003800000 */
.L_x_48:
[----:B-----5:R-:W-:Y:S01]  /*2d30*/  IMAD.U32 R21, R104, 0x10000, RZ ;  /* 0x0001000068157824 */ /* 0x020fe200078e00ff */
[----:B------:R-:W-:Y:S01]  /*2d40*/  ISETP.GT.AND P1, PT, R4, 0x11, PT ;  /* 0x000000110400780c */ /* 0x000fe20003f24270 */
[----:B0-----:R-:W-:Y:S01]  /*2d50*/  IMAD R60, R97, R98, RZ ;  /* 0x00000062613c7224 */ /* 0x001fe200078e02ff */
[----:B------:R-:W-:Y:S01]  /*2d60*/  BSSY B1, `(.L_x_50) ;  /* 0x0000021000017945 */ /* 0x000fe20003800000 */
[----:B------:R-:W-:Y:S01]  /*2d70*/  FMUL R21, R21, R90 ;  /* 0x0000005a15157220 */ /* 0x000fe20000400000 */
[----:B------:R-:W-:-:S04]  /*2d80*/  IMAD.WIDE.U32 R62, R113, R98, R6 ;  /* 0x00000062713e7225 */ /* 0x000fc800078e0006 */
[----:B------:R-:W-:Y:S01]  /*2d90*/  FFMA R21, R64, R88, R21 ;  /* 0x0000005840157223 */ /* 0x000fe20000000015 */
[C---:B------:R-:W-:Y:S02]  /*2da0*/  IMAD R111, R113.reuse, R99, R60 ;  /* 0x00000063716f7224 */ /* 0x040fe400078e023c */
[----:B------:R-:W-:Y:S02]  /*2db0*/  IMAD.WIDE.U32 R60, R113, R98, R92 ;  /* 0x00000062713c7225 */ /* 0x000fe400078e005c */
[----:B------:R-:W-:Y:S02]  /*2dc0*/  F2FP.BF16.F32.PACK_AB R21, RZ, R21 ;  /* 0x00000015ff15723e */ /* 0x000fe400000010ff */
[----:B------:R-:W-:Y:S02]  /*2dd0*/  IMAD.IADD R63, R111, 0x1, R63 ;  /* 0x000000016f3f7824 */ /* 0x000fe400078e023f */
[----:B------:R-:W-:Y:S01]  /*2de0*/  PRMT R97, R21, 0x7610, R97 ;  /* 0x0000761015617816 */ /* 0x000fe20000000061 */
[----:B------:R-:W-:-:S02]  /*2df0*/  IMAD.IADD R21, R61, 0x1, R111 ;  /* 0x000000013d157824 */ /* 0x000fc400078e026f */
[----:B------:R-:W-:Y:S02]  /*2e00*/  IMAD.WIDE.U32 R98, R113, R98, R102 ;  /* 0x0000006271627225 */ /* 0x000fe400078e0066 */
[----:B------:R0:W-:Y:S02]  /*2e10*/  @P0 STG.E.U16 desc[UR36][R94.64+0x20], R97 ;  /* 0x000020615e000986 */ /* 0x0001e4000c101524 */
[----:B------:R-:W-:Y:S02]  /*2e20*/  IMAD.IADD R111, R111, 0x1, R99 ;  /* 0x000000016f6f7824 */ /* 0x000fe400078e0263 */
[----:B0-----:R-:W-:Y:S01]  /*2e30*/  IMAD.WIDE.U32 R96, R89, R14, R62 ;  /* 0x0000000e59607225 */ /* 0x001fe200078e003e */
[----:B------:R-:W-:-:S04]  /*2e40*/  LEA R62, P0, R60, R10, 0x1 ;  /* 0x0000000a3c3e7211 */ /* 0x000fc800078008ff */
[----:B------:R-:W-:Y:S01]  /*2e50*/  LEA.HI.X R63, R60, R11, R21, 0x1, P0 ;  /* 0x0000000b3c3f7211 */ /* 0x000fe200000f0c15 */
[----:B------:R-:W-:Y:S01]  /*2e60*/  IMAD.IADD R21, R91, 0x1, R97 ;  /* 0x000000015b157824 */ /* 0x000fe200078e0261 */
[----:B------:R-:W-:-:S04]  /*2e70*/  LEA R60, P0, R96, R10, 0x1 ;  /* 0x0000000a603c7211 */ /* 0x000fc800078008ff */
[----:B------:R-:W-:Y:S02]  /*2e80*/  LEA.HI.X R61, R96, R11, R21, 0x1, P0 ;  /* 0x0000000b603d7211 */ /* 0x000fe400000f0c15 */
[----:B------:R-:W-:-:S05]  /*2e90*/  IADD3 R64, P0, R20, R98, RZ ;  /* 0x0000006214407210 */ /* 0x000fca0007f1e0ff */
[----:B------:R-:W-:Y:S01]  /*2ea0*/  IMAD.X R92, R111, 0x1, R93, P0 ;  /* 0x000000016f5c7824 */ /* 0x000fe200000e065d */
[----:B------:R-:W-:-:S05]  /*2eb0*/  IADD3 R20, P0, R6, R98, RZ ;  /* 0x0000006206147210 */ /* 0x000fca0007f1e0ff */
[----:B------:R-:W-:Y:S01]  /*2ec0*/  IMAD.X R21, R7, 0x1, R111, P0 ;  /* 0x0000000107157824 */ /* 0x000fe200000e066f */
[----:B------:R-:W-:Y:S01]  /*2ed0*/  LEA R6, P0, R64, R10, 0x1 ;  /* 0x0000000a40067211 */ /* 0x000fe200078008ff */
[----:B------:R-:W-:-:S03]  /*2ee0*/  IMAD.WIDE.U32 R20, R89, R14, R20 ;  /* 0x0000000e59147225 */ /* 0x000fc600078e0014 */
[----:B------:R-:W-:Y:S02]  /*2ef0*/  LEA.HI.X R7, R64, R11, R92, 0x1, P0 ;  /* 0x0000000b40077211 */ /* 0x000fe400000f0c5c */
[----:B------:R-:W-:Y:S01]  /*2f00*/  P2R R89, PR, RZ, 0x2 ;  /* 0x00000002ff597803 */ /* 0x000fe20000000000 */
[----:B------:R-:W-:Y:S01]  /*2f10*/  IMAD.IADD R91, R91, 0x1, R21 ;  /* 0x000000015b5b7824 */ /* 0x000fe200078e0215 */
[----:B------:R-:W-:-:S04]  /*2f20*/  LEA R10, P0, R20, R10, 0x1 ;  /* 0x0000000a140a7211 */ /* 0x000fc800078008ff */
[----:B------:R-:W-:Y:S02]  /*2f30*/  LEA.HI.X R11, R20, R11, R91, 0x1, P0 ;  /* 0x0000000b140b7211 */ /* 0x000fe400000f0c5b */
[----:B------:R-:W-:-:S13]  /*2f40*/  ISETP.GT.AND P0, PT, R3, RZ, P1 ;  /* 0x000000ff0300720c */ /* 0x000fda0000f04270 */
[----:B------:R-:W-:Y:S05]  /*2f50*/  @!P0 BRA `(.L_x_51) ;  /* 0x0000000000048947 */ /* 0x000fea0003800000 */
[----:B------:R0:W5:Y:S02]  /*2f60*/  LDG.E.LTC128B.U16 R104, desc[UR36][R8.64+0x22] ;  /* 0x0000222408687981 */ /* 0x000164000c1e1520 */
.L_x_51:
[----:B------:R-:W-:Y:S05]  /*2f70*/  BSYNC B1 ;  /* 0x0000000000017941 */ /* 0x000fea0003800000 */
.L_x_50:
[----:B-----5:R-:W-:Y:S01]  /*2f80*/  IMAD.U32 R21, R104, 0x10000, RZ ;  /* 0x0001000068157824 */ /* 0x020fe200078e00ff */
[----:B------:R-:W-:Y:S01]  /*2f90*/  BSSY B1, `(.L_x_52) ;  /* 0x000000a000017945 */ /* 0x000fe20003800000 */
[----:B------:R-:W-:Y:S02]  /*2fa0*/  @P0 IMAD.MOV.U32 R20, RZ, RZ, R94 ;  /* 0x000000ffff140224 */ /* 0x000fe400078e005e */
[----:B------:R-:W-:Y:S01]  /*2fb0*/  FMUL R14, R21, R90 ;  /* 0x0000005a150e7220 */ /* 0x000fe20000400000 */
[----:B------:R-:W-:-:S03]  /*2fc0*/  @P0 IMAD.MOV.U32 R21, RZ, RZ, R95 ;  /* 0x000000ffff150224 */ /* 0x000fc600078e005f */
[----:B------:R-:W-:-:S05]  /*2fd0*/  FFMA R14, R65, R88, R14 ;  /* 0x00000058410e7223 */ /* 0x000fca000000000e */
[----:B------:R-:W-:-:S05]  /*2fe0*/  F2FP.BF16.F32.PACK_AB R14, RZ, R14 ;  /* 0x0000000eff0e723e */ /* 0x000fca00000010ff */
[----:B------:R0:W-:Y:S01]  /*2ff0*/  @P0 STG.E.U16 desc[UR36][R20.64+0x22], R14 ;  /* 0x0000220e14000986 */ /* 0x0001e2000c101524 */
[----:B------:R-:W-:-:S13]  /*3000*/  ISETP.GT.AND P0, PT, R3, 0x8, P2 ;  /* 0x000000080300780c */ /* 0x000fda0001704270 */
[----:B0-----:R-:W-:Y:S05]  /*3010*/  @!P0 BRA `(.L_x_53) ;  /* 0x0000000000048947 */ /* 0x001fea0003800000 */
[----:B------:R0:W5:Y:S02]  /*3020*/  LDG.E.LTC128B.U16 R104, desc[UR36][R56.64+0x20] ;  /* 0x0000202438687981 */ /* 0x000164000c1e1520 */
.L_x_53:
[----:B------:R-:W-:Y:S05]  /*3030*/  BSYNC B1 ;  /* 0x0000000000017941 */ /* 0x000fea0003800000 */
.L_x_52:
[----:B-----5:R-:W-:Y:S01]  /*3040*/  IMAD.U32 R21, R104, 0x10000, RZ ;  /* 0x0001000068157824 */ /* 0x020fe200078e00ff */
[----:B------:R-:W-:Y:S03]  /*3050*/  BSSY B1, `(.L_x_54) ;  /* 0x0000008000017945 */ /* 0x000fe60003800000 */
[----:B------:R-:W-:-:S04]  /*3060*/  FMUL R21, R21, R90 ;  /* 0x0000005a15157220 */ /* 0x000fc80000400000 */
[----:B------:R-:W-:-:S05]  /*3070*/  FFMA R21, R66, R88, R21 ;  /* 0x0000005842157223 */ /* 0x000fca0000000015 */
[----:B------:R-:W-:-:S05]  /*3080*/  F2FP.BF16.F32.PACK_AB R21, RZ, R21 ;  /* 0x00000015ff15723e */ /* 0x000fca00000010ff */
[----:B------:R0:W-:Y:S01]  /*3090*/  @P0 STG.E.U16 desc[UR36][R58.64+0x20], R21 ;  /* 0x000020153a000986 */ /* 0x0001e2000c101524 */
[----:B------:R-:W-:-:S13]  /*30a0*/  ISETP.GT.AND P0, PT, R3, 0x8, P1 ;  /* 0x000000080300780c */ /* 0x000fda0000f04270 */
[----:B0-----:R-:W-:Y:S05]  /*30b0*/  @!P0 BRA `(.L_x_55) ;  /* 0x0000000000048947 */ /* 0x001fea0003800000 */
[----:B------:R0:W5:Y:S02]  /*30c0*/  LDG.E.LTC128B.U16 R104, desc[UR36][R56.64+0x22] ;  /* 0x0000222438687981 */ /* 0x000164000c1e1520 */
.L_x_55:
[----:B------:R-:W-:Y:S05]  /*30d0*/  BSYNC B1 ;  /* 0x0000000000017941 */ /* 0x000fea0003800000 */
.L_x_54:
[----:B-----5:R-:W-:Y:S01]  /*30e0*/  IMAD.U32 R21, R104, 0x10000, RZ ;  /* 0x0001000068157824 */ /* 0x020fe200078e00ff */
[----:B------:R-:W-:Y:S01]  /*30f0*/  ISETP.GT.AND P2, PT, R4, 0x18, PT ;  /* 0x000000180400780c */ /* 0x000fe20003f44270 */
[----:B------:R-:W-:Y:S02]  /*3100*/  BSSY B1, `(.L_x_56) ;  /* 0x0000009000017945 */ /* 0x000fe40003800000 */
[----:B------:R-:W-:Y:S01]  /*3110*/  FMUL R14, R21, R90 ;  /* 0x0000005a150e7220 */ /* 0x000fe20000400000 */
[----:B------:R-:W-:-:S03]  /*3120*/  P2R R91, PR, RZ, 0x4 ;  /* 0x00000004ff5b7803 */ /* 0x000fc60000000000 */
[----:B------:R-:W-:-:S05]  /*3130*/  FFMA R14, R67, R88, R14 ;  /* 0x00000058430e7223 */ /* 0x000fca000000000e */
[----:B------:R-:W-:-:S05]  /*3140*/  F2FP.BF16.F32.PACK_AB R14, RZ, R14 ;  /* 0x0000000eff0e723e */ /* 0x000fca00000010ff */
[----:B------:R0:W-:Y:S01]  /*3150*/  @P0 STG.E.U16 desc[UR36][R58.64+0x22], R14 ;  /* 0x0000220e3a000986 */ /* 0x0001e2000c101524 */
[----:B------:R-:W-:-:S13]  /*3160*/  ISETP.GT.AND P0, PT, R3, RZ, P2 ;  /* 0x000000ff0300720c */ /* 0x000fda0001704270 */
[----:B0-----:R-:W-:Y:S05]  /*3170*/  @!P0 BRA `(.L_x_57) ;  /* 0x0000000000048947 */ /* 0x001fea0003800000 */
[----:B------:R0:W5:Y:S02]  /*3180*/  LDG.E.LTC128B.U16 R104, desc[UR36][R8.64+0x30] ;  /* 0x0000302408687981 */ /* 0x000164000c1e1520 */
.L_x_57:
[----:B------:R-:W-:Y:S05]  /*3190*/  BSYNC B1 ;  /* 0x0000000000017941 */ /* 0x000fea0003800000 */
.L_x_56:
[----:B-----5:R-:W-:Y:S01]  /*31a0*/  IMAD.U32 R21, R104, 0x10000, RZ ;  /* 0x0001000068157824 */ /* 0x020fe200078e00ff */
[----:B------:R-:W-:Y:S01]  /*31b0*/  ISETP.GT.AND P1, PT, R4, 0x19, PT ;  /* 0x000000190400780c */ /* 0x000fe20003f24270 */
[----:B------:R-:W-:Y:S01]  /*31c0*/  @P0 IMAD.MOV.U32 R20, RZ, RZ, R94 ;  /* 0x000000ffff140224 */ /* 0x000fe200078e005e */
[----:B------:R-:W-:Y:S01]  /*31d0*/  BSSY B1, `(.L_x_58) ;  /* 0x000000b000017945 */ /* 0x000fe20003800000 */
[----:B------:R-:W-:-:S04]  /*31e0*/  FMUL R21, R21, R90 ;  /* 0x0000005a15157220 */ /* 0x000fc80000400000 */
[----:B------:R-:W-:Y:S01]  /*31f0*/  FFMA R21, R68, R88, R21 ;  /* 0x0000005844157223 */ /* 0x000fe20000000015 */
[----:B------:R-:W-:-:S04]  /*3200*/  P2R R68, PR, RZ, 0x2 ;  /* 0x00000002ff447803 */ /* 0x000fc80000000000 */
[----:B------:R-:W-:-:S04]  /*3210*/  F2FP.BF16.F32.PACK_AB R21, RZ, R21 ;  /* 0x00000015ff15723e */ /* 0x000fc800000010ff */
[----:B------:R-:W-:Y:S01]  /*3220*/  PRMT R14, R21, 0x7610, R14 ;  /* 0x00007610150e7816 */ /* 0x000fe2000000000e */
[----:B------:R-:W-:-:S05]  /*3230*/  @P0 IMAD.MOV.U32 R21, RZ, RZ, R95 ;  /* 0x000000ffff150224 */ /* 0x000fca00078e005f */
[----:B------:R0:W-:Y:S01]  /*3240*/  @P0 STG.E.U16 desc[UR36][R20.64+0x30], R14 ;  /* 0x0000300e14000986 */ /* 0x0001e2000c101524 */
[----:B------:R-:W-:-:S13]  /*3250*/  ISETP.GT.AND P0, PT, R3, RZ, P1 ;  /* 0x000000ff0300720c */ /* 0x000fda0000f04270 */
[----:B0-----:R-:W-:Y:S05]  /*3260*/  @!P0 BRA `(.L_x_59) ;  /* 0x0000000000048947 */ /* 0x001fea0003800000 */
[----:B------:R0:W5:Y:S02]  /*3270*/  LDG.E.LTC128B.U16 R104, desc[UR36][R8.64+0x32] ;  /* 0x0000322408687981 */ /* 0x000164000c1e1520 */
.L_x_59:
[----:B------:R-:W-:Y:S05]  /*3280*/  BSYNC B1 ;  /* 0x0000000000017941 */ /* 0x000fea0003800000 */
.L_x_58:
        /* <DEDUP_REMOVED lines=11> */
.L_x_61:
[----:B------:R-:W-:Y:S05]  /*3340*/  BSYNC B1 ;  /* 0x0000000000017941 */ /* 0x000fea0003800000 */
.L_x_60:
        /* <DEDUP_REMOVED lines=9> */
.L_x_63:
[----:B------:R-:W-:Y:S05]  /*33e0*/  BSYNC B1 ;  /* 0x0000000000017941 */ /* 0x000fea0003800000 */
.L_x_62:
        /* <DEDUP_REMOVED lines=11> */
.L_x_65:
[----:B------:R-:W-:Y:S05]  /*34a0*/  BSYNC B1 ;  /* 0x0000000000017941 */ /* 0x000fea0003800000 */
.L_x_64:
[----:B-----5:R-:W-:Y:S01]  /*34b0*/  IMAD.U32 R21, R104, 0x10000, RZ ;  /* 0x0001000068157824 */ /* 0x020fe200078e00ff */
[----:B------:R-:W-:Y:S01]  /*34c0*/  ISETP.GT.AND P1, PT, R4, 0x21, PT ;  /* 0x000000210400780c */ /* 0x000fe20003f24270 */
[----:B------:R-:W-:Y:S01]  /*34d0*/  @P0 IMAD.MOV.U32 R20, RZ, RZ, R94 ;  /* 0x000000ffff140224 */ /* 0x000fe200078e005e */
[----:B------:R-:W-:Y:S01]  /*34e0*/  BSSY B1, `(.L_x_66) ;  /* 0x000000b000017945 */ /* 0x000fe20003800000 */
[----:B------:R-:W-:Y:S01]  /*34f0*/  FMUL R21, R21, R90 ;  /* 0x0000005a15157220 */ /* 0x000fe20000400000 */
[----:B------:R-:W-:-:S03]  /*3500*/  P2R R70, PR, RZ, 0x2 ;  /* 0x00000002ff467803 */ /* 0x000fc60000000000 */
[----:B------:R-:W-:-:S05]  /*3510*/  FFMA R21, R72, R88, R21 ;  /* 0x0000005848157223 */ /* 0x000fca0000000015 */
[----:B------:R-:W-:-:S04]  /*3520*/  F2FP.BF16.F32.PACK_AB R21, RZ, R21 ;  /* 0x00000015ff15723e */ /* 0x000fc800000010ff */
[----:B------:R-:W-:Y:S01]  /*3530*/  PRMT R14, R21, 0x7610, R14 ;  /* 0x00007610150e7816 */ /* 0x000fe2000000000e */
[----:B------:R-:W-:-:S05]  /*3540*/  @P0 IMAD.MOV.U32 R21, RZ, RZ, R95 ;  /* 0x000000ffff150224 */ /* 0x000fca00078e005f */
[----:B------:R0:W-:Y:S01]  /*3550*/  @P0 STG.E.U16 desc[UR36][R20.64+0x40], R14 ;  /* 0x0000400e14000986 */ /* 0x0001e2000c101524 */
[----:B------:R-:W-:-:S13]  /*3560*/  ISETP.GT.AND P0, PT, R3, RZ, P1 ;  /* 0x000000ff0300720c */ /* 0x000fda0000f04270 */
[----:B0-----:R-:W-:Y:S05]  /*3570*/  @!P0 BRA `(.L_x_67) ;  /* 0x0000000000048947 */ /* 0x001fea0003800000 */
[----:B------:R0:W5:Y:S02]  /*3580*/  LDG.E.LTC128B.U16 R104, desc[UR36][R8.64+0x42] ;  /* 0x0000422408687981 */ /* 0x000164000c1e1520 */
.L_x_67:
[----:B------:R-:W-:Y:S05]  /*3590*/  BSYNC B1 ;  /* 0x0000000000017941 */ /* 0x000fea0003800000 */
.L_x_66:
        /* <DEDUP_REMOVED lines=11> */
.L_x_69:
[----:B------:R-:W-:Y:S05]  /*3650*/  BSYNC B1 ;  /* 0x0000000000017941 */ /* 0x000fea0003800000 */
.L_x_68:
        /* <DEDUP_REMOVED lines=9> */
.L_x_71:
[----:B------:R-:W-:Y:S05]  /*36f0*/  BSYNC B1 ;  /* 0x0000000000017941 */ /* 0x000fea0003800000 */
.L_x_70:
        /* <DEDUP_REMOVED lines=11> */
.L_x_73:
[----:B------:R-:W-:Y:S05]  /*37b0*/  BSYNC B1 ;  /* 0x0000000000017941 */ /* 0x000fea0003800000 */
.L_x_72:
[----:B-----5:R-:W-:Y:S01]  /*37c0*/  IMAD.U32 R21, R104, 0x10000, RZ ;  /* 0x0001000068157824 */ /* 0x020fe200078e00ff */
[----:B------:R-:W-:Y:S01]  /*37d0*/  ISETP.GT.AND P5, PT, R4, 0x29, PT ;  /* 0x000000290400780c */ /* 0x000fe20003fa4270 */
[----:B------:R-:W-:Y:S01]  /*37e0*/  @P0 IMAD.MOV.U32 R20, RZ, RZ, R94 ;  /* 0x000000ffff140224 */ /* 0x000fe200078e005e */
[----:B------:R-:W-:Y:S01]  /*37f0*/  BSSY B1, `(.L_x_74) ;  /* 0x000000b000017945 */ /* 0x000fe20003800000 */
[----:B------:R-:W-:-:S04]  /*3800*/  FMUL R21, R21, R90 ;  /* 0x0000005a15157220 */ /* 0x000fc80000400000 */
[----:B------:R-:W-:-:S05]  /*3810*/  FFMA R21, R76, R88, R21 ;  /* 0x000000584c157223 */ /* 0x000fca0000000015 */
[----:B------:R-:W-:-:S04]  /*3820*/  F2FP.BF16.F32.PACK_AB R21, RZ, R21 ;  /* 0x00000015ff15723e */ /* 0x000fc800000010ff */
[----:B------:R-:W-:Y:S01]  /*3830*/  PRMT R14, R21, 0x7610, R14 ;  /* 0x00007610150e7816 */ /* 0x000fe2000000000e */
[----:B------:R-:W-:-:S05]  /*3840*/  @P0 IMAD.MOV.U32 R21, RZ, RZ, R95 ;  /* 0x000000ffff150224 */ /* 0x000fca00078e005f */
[----:B------:R1:W-:Y:S01]  /*3850*/  @P0 STG.E.U16 desc[UR36][R20.64+0x50], R14 ;  /* 0x0000500e14000986 */ /* 0x0003e2000c101524 */
[----:B------:R-:W-:Y:S02]  /*3860*/  ISETP.GT.AND P0, PT, R3, RZ, P5 ;  /* 0x000000ff0300720c */ /* 0x000fe40002f04270 */
[----:B-1----:R-:W-:-:S11]  /*3870*/  P2R R14, PR, RZ, 0x20 ;  /* 0x00000020ff0e7803 */ /* 0x002fd60000000000 */
[----:B------:R-:W-:Y:S05]  /*3880*/  @!P0 BRA `(.L_x_75) ;  /* 0x0000000000048947 */ /* 0x000fea0003800000 */
[----:B------:R1:W5:Y:S02]  /*3890*/  LDG.E.LTC128B.U16 R104, desc[UR36][R8.64+0x52] ;  /* 0x0000522408687981 */ /* 0x000364000c1e1520 */
.L_x_75:
[----:B------:R-:W-:Y:S05]  /*38a0*/  BSYNC B1 ;  /* 0x0000000000017941 */ /* 0x000fea0003800000 */
.L_x_74:
        /* <DEDUP_REMOVED lines=11> */
.L_x_77:
[----:B------:R-:W-:Y:S05]  /*3960*/  BSYNC B1 ;  /* 0x0000000000017941 */ /* 0x000fea0003800000 */
.L_x_76:
        /* <DEDUP_REMOVED lines=9> */
.L_x_79:
[----:B------:R-:W-:Y:S05]  /*3a00*/  BSYNC B1 ;  /* 0x0000000000017941 */ /* 0x000fea0003800000 */
.L_x_78:
[----:B-----5:R-:W-:Y:S01]  /*3a10*/  IMAD.U32 R21, R104, 0x10000, RZ ;  /* 0x0001000068157824 */ /* 0x020fe200078e00ff */
[----:B------:R-:W-:Y:S01]  /*3a20*/  ISETP.GT.AND P3, PT, R4, 0x30, PT ;  /* 0x000000300400780c */ /* 0x000fe20003f64270 */
[----:B------:R-:W-:Y:S02]  /*3a30*/  BSSY B1, `(.L_x_80) ;  /* 0x0000008000017945 */ /* 0x000fe40003800000 */
[----:B------:R-:W-:-:S04]  /*3a40*/  FMUL R14, R21, R90 ;  /* 0x0000005a150e7220 */ /* 0x000fc80000400000 */
[----:B------:R-:W-:-:S05]  /*3a50*/  FFMA R14, R79, R88, R14 ;  /* 0x000000584f0e7223 */ /* 0x000fca000000000e */
[----:B------:R-:W-:-:S05]  /*3a60*/  F2FP.BF16.F32.PACK_AB R14, RZ, R14 ;  /* 0x0000000eff0e723e */ /* 0x000fca00000010ff */
[----:B------:R0:W-:Y:S01]  /*3a70*/  @P0 STG.E.U16 desc[UR36][R58.64+0x52], R14 ;  /* 0x0000520e3a000986 */ /* 0x0001e2000c101524 */
[----:B------:R-:W-:-:S13]  /*3a80*/  ISETP.GT.AND P0, PT, R3, RZ, P3 ;  /* 0x000000ff0300720c */ /* 0x000fda0001f04270 */
[----:B0-----:R-:W-:Y:S05]  /*3a90*/  @!P0 BRA `(.L_x_81) ;  /* 0x0000000000048947 */ /* 0x001fea0003800000 */
[----:B------:R0:W5:Y:S02]  /*3aa0*/  LDG.E.LTC128B.U16 R104, desc[UR36][R8.64+0x60] ;  /* 0x0000602408687981 */ /* 0x000164000c1e1520 */
.L_x_81:
[----:B------:R-:W-:Y:S05]  /*3ab0*/  BSYNC B1 ;  /* 0x0000000000017941 */ /* 0x000fea0003800000 */
.L_x_80:
        /* <DEDUP_REMOVED lines=13> */
.L_x_83:
[----:B------:R-:W-:Y:S05]  /*3b90*/  BSYNC B1 ;  /* 0x0000000000017941 */ /* 0x000fea0003800000 */
.L_x_82:
        /* <DEDUP_REMOVED lines=11> */
.L_x_85:
[----:B------:R-:W-:Y:S05]  /*3c50*/  BSYNC B1 ;  /* 0x0000000000017941 */ /* 0x000fea0003800000 */
.L_x_84:
        /* <DEDUP_REMOVED lines=9> */
.L_x_87:
[----:B------:R-:W-:Y:S05]  /*3cf0*/  BSYNC B1 ;  /* 0x0000000000017941 */ /* 0x000fea0003800000 */
.L_x_86:
        /* <DEDUP_REMOVED lines=10> */
.L_x_89:
[----:B------:R-:W-:Y:S05]  /*3da0*/  BSYNC B1 ;  /* 0x0000000000017941 */ /* 0x000fea0003800000 */
.L_x_88:
        /* <DEDUP_REMOVED lines=8> */
[----:B------:R-:W-:-:S05]  /*3e30*/  IADD3 R20, P0, R5, R100, RZ ;  /* 0x0000006405147210 */ /* 0x000fca0007f1e0ff */
[----:B-1----:R-:W-:Y:S01]  /*3e40*/  IMAD.X R21, R15, 0x1, R101, P0 ;  /* 0x000000010f157824 */ /* 0x002fe200000e0665 */
[----:B------:R-:W-:-:S05]  /*3e50*/  IADD3 R64, P0, R5, R100, RZ ;  /* 0x0000006405407210 */ /* 0x000fca0007f1e0ff */
[----:B------:R-:W-:Y:S01]  /*3e60*/  IMAD.X R65, R15, 0x1, R101, P0 ;  /* 0x000000010f417824 */ /* 0x000fe200000e0665 */
[----:B------:R-:W-:-:S05]  /*3e70*/  IADD3 R14, P0, R5, R94, RZ ;  /* 0x0000005e050e7210 */ /* 0x000fca0007f1e0ff */
[----:B------:R-:W-:Y:S01]  /*3e80*/  IMAD.X R15, R15, 0x1, R95, P0 ;  /* 0x000000010f0f7824 */ /* 0x000fe200000e065f */
[----:B------:R-:W-:-:S04]  /*3e90*/  ISETP.GT.AND P0, PT, R4, 0x39, PT ;  /* 0x000000390400780c */ /* 0x000fc80003f04270 */
[----:B------:R-:W-:-:S13]  /*3ea0*/  ISETP.GT.AND P4, PT, R3, RZ, P0 ;  /* 0x000000ff0300720c */ /* 0x000fda0000784270 */
[----:B------:R-:W-:Y:S05]  /*3eb0*/  @!P4 BRA `(.L_x_91) ;  /* 0x000000000004c947 */ /* 0x000fea0003800000 */
[----:B------:R1:W5:Y:S02]  /*3ec0*/  LDG.E.LTC128B.U16 R104, desc[UR36][R8.64+0x72] ;  /* 0x0000722408687981 */ /* 0x000364000c1e1520 */
.L_x_91:
[----:B------:R-:W-:Y:S05]  /*3ed0*/  BSYNC B1 ;  /* 0x0000000000017941 */ /* 0x000fea0003800000 */
.L_x_90:
        /* <DEDUP_REMOVED lines=9> */
.L_x_93:
[----:B------:R-:W-:Y:S05]  /*3f70*/  BSYNC B1 ;  /* 0x0000000000017941 */ /* 0x000fea0003800000 */
.L_x_92:
        /* <DEDUP_REMOVED lines=9> */
.L_x_95:
[----:B------:R-:W-:Y:S05]  /*4010*/  BSYNC B1 ;  /* 0x0000000000017941 */ /* 0x000fea0003800000 */
.L_x_94:
[----:B-----5:R-:W-:-:S04]  /*4020*/  IMAD.U32 R5, R104, 0x10000, RZ ;  /* 0x0001000068057824 */ /* 0x020fc800078e00ff */
[----:B------:R-:W-:-:S04]  /*4030*/  FMUL R4, R5, R90 ;  /* 0x0000005a05047220 */ /* 0x000fc80000400000 */
[----:B------:R-:W-:-:S05]  /*4040*/  FFMA R4, R87, R88, R4 ;  /* 0x0000005857047223 */ /* 0x000fca0000000004 */
[----:B------:R-:W-:-:S05]  /*4050*/  F2FP.BF16.F32.PACK_AB R4, RZ, R4 ;  /* 0x00000004ff04723e */ /* 0x000fca00000010ff */
[----:B------:R0:W-:Y:S01]  /*4060*/  @P4 STG.E.U16 desc[UR36][R58.64+0x72], R4 ;  /* 0x000072043a004986 */ /* 0x0001e2000c101524 */
[----:B------:R-:W-:-:S13]  /*4070*/  ISETP.GT.AND P4, PT, R3, 0x80, P6 ;  /* 0x000000800300780c */ /* 0x000fda0003784270 */
[----:B------:R-:W2:Y:S01]  /*4080*/  @P4 LDG.E.LTC128B.U16 R104, desc[UR36][R62.64] ;  /* 0x000000243e684981 */ /* 0x000ea2000c1e1520 */
[----:B------:R-:W-:Y:S01]  /*4090*/  BSSY B1, `(.L_x_96) ;  /* 0x000000a000017945 */ /* 0x000fe20003800000 */
[----:B--2---:R-:W-:-:S04]  /*40a0*/  IMAD.U32 R5, R104, 0x10000, RZ ;  /* 0x0001000068057824 */ /* 0x004fc800078e00ff */
[----:B------:R-:W-:-:S04]  /*40b0*/  FMUL R5, R5, R90 ;  /* 0x0000005a05057220 */ /* 0x000fc80000400000 */
[----:B------:R-:W-:-:S05]  /*40c0*/  FFMA R5, R24, R88, R5 ;  /* 0x0000005818057223 */ /* 0x000fca0000000005 */
[----:B------:R-:W-:-:S05]  /*40d0*/  F2FP.BF16.F32.PACK_AB R5, RZ, R5 ;  /* 0x00000005ff05723e */ /* 0x000fca00000010ff */
[----:B------:R0:W-:Y:S01]  /*40e0*/  @P4 STG.E.U16 desc[UR36][R14.64], R5 ;  /* 0x000000050e004986 */ /* 0x0001e2000c101524 */
[----:B------:R-:W-:-:S04]  /*40f0*/  ISETP.NE.AND P4, PT, R107, RZ, PT ;  /* 0x000000ff6b00720c */ /* 0x000fc80003f85270 */
[----:B------:R-:W-:-:S13]  /*4100*/  ISETP.GT.AND P4, PT, R3, 0x80, P4 ;  /* 0x000000800300780c */ /* 0x000fda0002784270 */
[----:B0-----:R-:W-:Y:S05]  /*4110*/  @!P4 BRA `(.L_x_97) ;  /* 0x000000000004c947 */ /* 0x001fea0003800000 */
[----:B------:R0:W5:Y:S02]  /*4120*/  LDG.E.LTC128B.U16 R104, desc[UR36][R60.64+0x2] ;  /* 0x000002243c687981 */ /* 0x000164000c1e1520 */
.L_x_97:
[----:B------:R-:W-:Y:S05]  /*4130*/  BSYNC B1 ;  /* 0x0000000000017941 */ /* 0x000fea0003800000 */
.L_x_96:
[----:B-----5:R-:W-:Y:S01]  /*4140*/  IMAD.U32 R5, R104, 0x10000, RZ ;  /* 0x0001000068057824 */ /* 0x020fe200078e00ff */
[----:B------:R-:W-:Y:S01]  /*4150*/  ISETP.GT.AND P6, PT, R3, 0x88, P6 ;  /* 0x000000880300780c */ /* 0x000fe200037c4270 */
[----:B------:R-:W-:Y:S02]  /*4160*/  BSSY B1, `(.L_x_98) ;  /* 0x000000a000017945 */ /* 0x000fe40003800000 */
[----:B------:R-:W-:Y:S01]  /*4170*/  FMUL R4, R5, R90 ;  /* 0x0000005a05047220 */ /* 0x000fe20000400000 */
[----:B------:R-:W-:-:S03]  /*4180*/  @P4 IMAD.MOV.U32 R5, RZ, RZ, R15 ;  /* 0x000000ffff054224 */ /* 0x000fc600078e000f */
[----:B------:R-:W-:-:S05]  /*4190*/  FFMA R4, R25, R88, R4 ;  /* 0x0000005819047223 */ /* 0x000fca0000000004 */
[----:B------:R-:W-:-:S04]  /*41a0*/  F2FP.BF16.F32.PACK_AB R4, RZ, R4 ;  /* 0x00000004ff04723e */ /* 0x000fc800000010ff */
[----:B-1-34-:R-:W-:Y:S01]  /*41b0*/  PRMT R8, R4, 0x7610, R8 ;  /* 0x0000761004087816 */ /* 0x01afe20000000008 */
[----:B------:R-:W-:-:S05]  /*41c0*/  @P4 IMAD.MOV.U32 R4, RZ, RZ, R14 ;  /* 0x000000ffff044224 */ /* 0x000fca00078e000e */
[----:B------:R1:W-:Y:S01]  /*41d0*/  @P4 STG.E.U16 desc[UR36][R4.64+0x2], R8 ;  /* 0x0000020804004986 */ /* 0x0003e2000c101524 */
[----:B------:R-:W-:Y:S05]  /*41e0*/  @!P6 BRA `(.L_x_99) ;  /* 0x000000000004e947 */ /* 0x000fea0003800000 */
[----:B------:R2:W5:Y:S02]  /*41f0*/  LDG.E.LTC128B.U16 R104, desc[UR36][R6.64] ;  /* 0x0000002406687981 */ /* 0x000564000c1e1520 */
.L_x_99:
[----:B------:R-:W-:Y:S05]  /*4200*/  BSYNC B1 ;  /* 0x0000000000017941 */ /* 0x000fea0003800000 */
.L_x_98:
[----:B-1---5:R-:W-:Y:S01]  /*4210*/  IMAD.U32 R5, R104, 0x10000, RZ ;  /* 0x0001000068057824 */ /* 0x022fe200078e00ff */
[----:B------:R-:W-:Y:S01]  /*4220*/  ISETP.NE.AND P4, PT, R107, RZ, PT ;  /* 0x000000ff6b00720c */ /* 0x000fe20003f85270 */
[----:B------:R-:W-:Y:S02]  /*4230*/  BSSY B1, `(.L_x_100) ;  /* 0x0000008000017945 */ /* 0x000fe40003800000 */
[----:B------:R-:W-:Y:S01]  /*4240*/  FMUL R5, R5, R90 ;  /* 0x0000005a05057220 */ /* 0x000fe20000400000 */
[----:B------:R-:W-:-:S03]  /*4250*/  ISETP.GT.AND P4, PT, R3, 0x88, P4 ;  /* 0x000000880300780c */ /* 0x000fc60002784270 */
[----:B------:R-:W-:-:S05]  /*4260*/  FFMA R5, R26, R88, R5 ;  /* 0x000000581a057223 */ /* 0x000fca0000000005 */
[----:B------:R-:W-:-:S05]  /*4270*/  F2FP.BF16.F32.PACK_AB R5, RZ, R5 ;  /* 0x00000005ff05723e */ /* 0x000fca00000010ff */
[----:B------:R1:W-:Y:S01]  /*4280*/  @P6 STG.E.U16 desc[UR36][R20.64], R5 ;  /* 0x0000000514006986 */ /* 0x0003e2000c101524 */
[----:B------:R-:W-:Y:S05]  /*4290*/  @!P4 BRA `(.L_x_101) ;  /* 0x000000000004c947 */ /* 0x000fea0003800000 */
[----:B------:R3:W5:Y:S02]  /*42a0*/  LDG.E.LTC128B.U16 R104, desc[UR36][R10.64+0x2] ;  /* 0x000002240a687981 */ /* 0x000764000c1e1520 */
.L_x_101:
[----:B------:R-:W-:Y:S05]  /*42b0*/  BSYNC B1 ;  /* 0x0000000000017941 */ /* 0x000fea0003800000 */
.L_x_100:
[----:B-1---5:R-:W-:Y:S01]  /*42c0*/  IMAD.U32 R5, R104, 0x10000, RZ ;  /* 0x0001000068057824 */ /* 0x022fe200078e00ff */
[----:B------:R-:W-:Y:S01]  /*42d0*/  ISETP.NE.AND P6, PT, R108, RZ, PT ;  /* 0x000000ff6c00720c */ /* 0x000fe20003fc5270 */
[----:B------:R-:W-:Y:S02]  /*42e0*/  BSSY B1, `(.L_x_102) ;  /* 0x0000008000017945 */ /* 0x000fe40003800000 */
[----:B------:R-:W-:-:S04]  /*42f0*/  FMUL R4, R5, R90 ;  /* 0x0000005a05047220 */ /* 0x000fc80000400000 */
[----:B------:R-:W-:-:S05]  /*4300*/  FFMA R4, R27, R88, R4 ;  /* 0x000000581b047223 */ /* 0x000fca0000000004 */
[----:B------:R-:W-:-:S05]  /*4310*/  F2FP.BF16.F32.PACK_AB R4, RZ, R4 ;  /* 0x00000004ff04723e */ /* 0x000fca00000010ff */
[----:B------:R1:W-:Y:S01]  /*4320*/  @P4 STG.E.U16 desc[UR36][R64.64+0x2], R4 ;  /* 0x0000020440004986 */ /* 0x0003e2000c101524 */
[----:B------:R-:W-:-:S13]  /*4330*/  ISETP.GT.AND P4, PT, R3, 0x80, P6 ;  /* 0x000000800300780c */ /* 0x000fda0003784270 */
[----:B-1----:R-:W-:Y:S05]  /*4340*/  @!P4 BRA `(.L_x_103) ;  /* 0x000000000004c947 */ /* 0x002fea0003800000 */
[----:B------:R1:W5:Y:S02]  /*4350*/  LDG.E.LTC128B.U16 R104, desc[UR36][R60.64+0x10] ;  /* 0x000010243c687981 */ /* 0x000364000c1e1520 */
.L_x_103:
[----:B------:R-:W-:Y:S05]  /*4360*/  BSYNC B1 ;  /* 0x0000000000017941 */ /* 0x000fea0003800000 */
.L_x_102:
[----:B-----5:R-:W-:Y:S01]  /*4370*/  IMAD.U32 R5, R104, 0x10000, RZ ;  /* 0x0001000068057824 */ /* 0x020fe200078e00ff */
[----:B------:R-:W-:Y:S01]  /*4380*/  ISETP.NE.AND P6, PT, R109, RZ, PT ;  /* 0x000000ff6d00720c */ /* 0x000fe20003fc5270 */
[----:B------:R-:W-:Y:S01]  /*4390*/  @P4 IMAD.MOV.U32 R4, RZ, RZ, R14 ;  /* 0x000000ffff044224 */ /* 0x000fe200078e000e */
[----:B------:R-:W-:Y:S01]  /*43a0*/  BSSY B1, `(.L_x_104) ;  /* 0x000000a000017945 */ /* 0x000fe20003800000 */
[----:B------:R-:W-:-:S04]  /*43b0*/  FMUL R5, R5, R90 ;  /* 0x0000005a05057220 */ /* 0x000fc80000400000 */
[----:B------:R-:W-:-:S05]  /*43c0*/  FFMA R5, R28, R88, R5 ;  /* 0x000000581c057223 */ /* 0x000fca0000000005 */
[----:B------:R-:W-:-:S04]  /*43d0*/  F2FP.BF16.F32.PACK_AB R5, RZ, R5 ;  /* 0x00000005ff05723e */ /* 0x000fc800000010ff */
[----:B--2---:R-:W-:Y:S01]  /*43e0*/  PRMT R6, R5, 0x7610, R6 ;  /* 0x0000761005067816 */ /* 0x004fe20000000006 */
[----:B------:R-:W-:-:S05]  /*43f0*/  @P4 IMAD.MOV.U32 R5, RZ, RZ, R15 ;  /* 0x000000ffff054224 */ /* 0x000fca00078e000f */
[----:B------:R2:W-:Y:S01]  /*4400*/  @P4 STG.E.U16 desc[UR36][R4.64+0x10], R6 ;  /* 0x0000100604004986 */ /* 0x0005e2000c101524 */
[----:B------:R-:W-:-:S13]  /*4410*/  ISETP.GT.AND P4, PT, R3, 0x80, P6 ;  /* 0x000000800300780c */ /* 0x000fda0003784270 */
[----:B--2---:R-:W-:Y:S05]  /*4420*/  @!P4 BRA `(.L_x_105) ;  /* 0x000000000004c947 */ /* 0x004fea0003800000 */
[----:B------:R2:W5:Y:S02]  /*4430*/  LDG.E.LTC128B.U16 R104, desc[UR36][R60.64+0x12] ;  /* 0x000012243c687981 */ /* 0x000564000c1e1520 */
.L_x_105:
[----:B------:R-:W-:Y:S05]  /*4440*/  BSYNC B1 ;  /* 0x0000000000017941 */ /* 0x000fea0003800000 */
.L_x_104:
[----:B-----5:R-:W-:Y:S01]  /*4450*/  IMAD.U32 R5, R104, 0x10000, RZ ;  /* 0x0001000068057824 */ /* 0x020fe200078e00ff */
[----:B------:R-:W-:Y:S03]  /*4460*/  BSSY B1, `(.L_x_106) ;  /* 0x000000c000017945 */ /* 0x000fe60003800000 */
[----:B------:R-:W-:Y:S01]  /*4470*/  FMUL R4, R5, R90 ;  /* 0x0000005a05047220 */ /* 0x000fe20000400000 */
[----:B------:R-:W-:-:S03]  /*4480*/  @P4 IMAD.MOV.U32 R5, RZ, RZ, R15 ;  /* 0x000000ffff054224 */ /* 0x000fc600078e000f */
[----:B------:R-:W-:-:S05]  /*4490*/  FFMA R4, R29, R88, R4 ;  /* 0x000000581d047223 */ /* 0x000fca0000000004 */
[----:B------:R-:W-:-:S04]  /*44a0*/  F2FP.BF16.F32.PACK_AB R4, RZ, R4 ;  /* 0x00000004ff04723e */ /* 0x000fc800000010ff */
[----:B------:R-:W-:Y:S01]  /*44b0*/  PRMT R6, R4, 0x7610, R6 ;  /* 0x0000761004067816 */ /* 0x000fe20000000006 */
[----:B------:R-:W-:-:S05]  /*44c0*/  @P4 IMAD.MOV.U32 R4, RZ, RZ, R14 ;  /* 0x000000ffff044224 */ /* 0x000fca00078e000e */
[----:B------:R4:W-:Y:S01]  /*44d0*/  @P4 STG.E.U16 desc[UR36][R4.64+0x12], R6 ;  /* 0x0000120604004986 */ /* 0x0009e2000c101524 */
[----:B------:R-:W-:-:S04]  /*44e0*/  ISETP.NE.AND P4, PT, R108, RZ, PT ;  /* 0x000000ff6c00720c */ /* 0x000fc80003f85270 */
[----:B------:R-:W-:-:S13]  /*44f0*/  ISETP.GT.AND P4, PT, R3, 0x88, P4 ;  /* 0x000000880300780c */ /* 0x000fda0002784270 */
[----:B----4-:R-:W-:Y:S05]  /*4500*/  @!P4 BRA `(.L_x_107) ;  /* 0x000000000004c947 */ /* 0x010fea0003800000 */
[----:B------:R4:W5:Y:S02]  /*4510*/  LDG.E.LTC128B.U16 R104, desc[UR36][R10.64+0x10] ;  /* 0x000010240a687981 */ /* 0x000964000c1e1520 */
.L_x_107:
[----:B------:R-:W-:Y:S05]  /*4520*/  BSYNC B1 ;  /* 0x0000000000017941 */ /* 0x000fea0003800000 */
.L_x_106:
        /* <DEDUP_REMOVED lines=9> */
.L_x_109:
[----:B------:R-:W-:Y:S05]  /*45c0*/  BSYNC B1 ;  /* 0x0000000000017941 */ /* 0x000fea0003800000 */
.L_x_108:
[----:B-----5:R-:W-:Y:S01]  /*45d0*/  IMAD.U32 R5, R104, 0x10000, RZ ;  /* 0x0001000068057824 */ /* 0x020fe200078e00ff */
[----:B------:R-:W-:Y:S01]  /*45e0*/  ISETP.NE.AND P6, PT, R105, RZ, PT ;  /* 0x000000ff6900720c */ /* 0x000fe20003fc5270 */
[----:B------:R-:W-:Y:S02]  /*45f0*/  BSSY B1, `(.L_x_110) ;  /* 0x000000b000017945 */ /* 0x000fe40003800000 */
[----:B------:R-:W-:Y:S01]  /*4600*/  FMUL R4, R5, R90 ;  /* 0x0000005a05047220 */ /* 0x000fe20000400000 */
[----:B------:R-:W-:-:S03]  /*4610*/  @P4 IMAD.MOV.U32 R5, RZ, RZ, R13 ;  /* 0x000000ffff054224 */ /* 0x000fc600078e000d */
[----:B------:R-:W-:-:S05]  /*4620*/  FFMA R4, R31, R88, R4 ;  /* 0x000000581f047223 */ /* 0x000fca0000000004 */
[----:B------:R-:W-:-:S04]  /*4630*/  F2FP.BF16.F32.PACK_AB R4, RZ, R4 ;  /* 0x00000004ff04723e */ /* 0x000fc800000010ff */
[----:B------:R-:W-:Y:S01]  /*4640*/  PRMT R6, R4, 0x7610, R6 ;  /* 0x0000761004067816 */ /* 0x000fe20000000006 */
[----:B------:R-:W-:-:S05]  /*4650*/  @P4 IMAD.MOV.U32 R4, RZ, RZ, R12 ;  /* 0x000000ffff044224 */ /* 0x000fca00078e000c */
[----:B------:R0:W-:Y:S01]  /*4660*/  @P4 STG.E.U16 desc[UR36][R4.64+0x12], R6 ;  /* 0x0000120604004986 */ /* 0x0001e2000c101524 */
[----:B------:R-:W-:-:S13]  /*4670*/  ISETP.GT.AND P4, PT, R3, 0x80, P6 ;  /* 0x000000800300780c */ /* 0x000fda0003784270 */
[----:B0-----:R-:W-:Y:S05]  /*4680*/  @!P4 BRA `(.L_x_111) ;  /* 0x000000000004c947 */ /* 0x001fea0003800000 */
[----:B------:R0:W5:Y:S02]  /*4690*/  LDG.E.LTC128B.U16 R104, desc[UR36][R60.64+0x20] ;  /* 0x000020243c687981 */ /* 0x000164000c1e1520 */
.L_x_111:
[----:B------:R-:W-:Y:S05]  /*46a0*/  BSYNC B1 ;  /* 0x0000000000017941 */ /* 0x000fea0003800000 */
.L_x_110:
[----:B-----5:R-:W-:Y:S01]  /*46b0*/  IMAD.U32 R5, R104, 0x10000, RZ ;  /* 0x0001000068057824 */ /* 0x020fe200078e00ff */
[----:B------:R-:W-:Y:S01]  /*46c0*/  ISETP.NE.AND P6, PT, R89, RZ, PT ;  /* 0x000000ff5900720c */ /* 0x000fe20003fc5270 */
        /* <DEDUP_REMOVED lines=11> */
.L_x_113:
[----:B------:R-:W-:Y:S05]  /*4780*/  BSYNC B1 ;  /* 0x0000000000017941 */ /* 0x000fea0003800000 */
.L_x_112:
        /* <DEDUP_REMOVED lines=11> */
[----:B0-----:R-:W-:Y:S05]  /*4840*/  @!P4 BRA `(.L_x_115) ;  /* 0x000000000004c947 */ /* 0x001fea0003800000 */
[----:B------:R0:W5:Y:S02]  /*4850*/  LDG.E.LTC128B.U16 R104, desc[UR36][R10.64+0x20] ;  /* 0x000020240a687981 */ /* 0x000164000c1e1520 */
.L_x_115:
[----:B------:R-:W-:Y:S05]  /*4860*/  BSYNC B1 ;  /* 0x0000000000017941 */ /* 0x000fea0003800000 */
.L_x_114:
[----:B-----5:R-:W-:Y:S01]  /*4870*/  IMAD.U32 R5, R104, 0x10000, RZ ;  /* 0x0001000068057824 */ /* 0x020fe200078e00ff */
[----:B------:R-:W-:Y:S01]  /*4880*/  BSSY B1, `(.L_x_116) ;  /* 0x000000b000017945 */ /* 0x000fe20003800000 */
[----:B------:R-:W-:Y:S02]  /*4890*/  @P4 IMAD.MOV.U32 R4, RZ, RZ, R12 ;  /* 0x000000ffff044224 */ /* 0x000fe400078e000c */
        /* <DEDUP_REMOVED lines=9> */
.L_x_117:
[----:B------:R-:W-:Y:S05]  /*4930*/  BSYNC B1 ;  /* 0x0000000000017941 */ /* 0x000fea0003800000 */
.L_x_116:
        /* <DEDUP_REMOVED lines=13> */
.L_x_119:
[----:B------:R-:W-:Y:S05]  /*4a10*/  BSYNC B1 ;  /* 0x0000000000017941 */ /* 0x000fea0003800000 */
.L_x_118:
        /* <DEDUP_REMOVED lines=13> */
.L_x_121:
[----:B------:R-:W-:Y:S05]  /*4af0*/  BSYNC B1 ;  /* 0x0000000000017941 */ /* 0x000fea0003800000 */
.L_x_120:
        /* <DEDUP_REMOVED lines=13> */
.L_x_123:
[----:B------:R-:W-:Y:S05]  /*4bd0*/  BSYNC B1 ;  /* 0x0000000000017941 */ /* 0x000fea0003800000 */
.L_x_122:
        /* <DEDUP_REMOVED lines=12> */
.L_x_125:
[----:B------:R-:W-:Y:S05]  /*4ca0*/  BSYNC B1 ;  /* 0x0000000000017941 */ /* 0x000fea0003800000 */
.L_x_124:
        /* <DEDUP_REMOVED lines=13> */
.L_x_127:
[----:B------:R-:W-:Y:S05]  /*4d80*/  BSYNC B1 ;  /* 0x0000000000017941 */ /* 0x000fea0003800000 */
.L_x_126:
        /* <DEDUP_REMOVED lines=13> */
.L_x_129:
[----:B------:R-:W-:Y:S05]  /*4e60*/  BSYNC B1 ;  /* 0x0000000000017941 */ /* 0x000fea0003800000 */
.L_x_128:
        /* <DEDUP_REMOVED lines=13> */
.L_x_131:
[----:B------:R-:W-:Y:S05]  /*4f40*/  BSYNC B1 ;  /* 0x0000000000017941 */ /* 0x000fea0003800000 */
.L_x_130:
        /* <DEDUP_REMOVED lines=12> */
.L_x_133:
[----:B------:R-:W-:Y:S05]  /*5010*/  BSYNC B1 ;  /* 0x0000000000017941 */ /* 0x000fea0003800000 */
.L_x_132:
        /* <DEDUP_REMOVED lines=13> */
.L_x_135:
[----:B------:R-:W-:Y:S05]  /*50f0*/  BSYNC B1 ;  /* 0x0000000000017941 */ /* 0x000fea0003800000 */
.L_x_134:
        /* <DEDUP_REMOVED lines=12> */
.L_x_137:
[----:B------:R-:W-:Y:S05]  /*51c0*/  BSYNC B1 ;  /* 0x0000000000017941 */ /* 0x000fea0003800000 */
.L_x_136:
        /* <DEDUP_REMOVED lines=12> */
.L_x_139:
[----:B------:R-:W-:Y:S05]  /*5290*/  BSYNC B1 ;  /* 0x0000000000017941 */ /* 0x000fea0003800000 */
.L_x_138:
[----:B-----5:R-:W-:Y:S01]  /*52a0*/  IMAD.U32 R5, R104, 0x10000, RZ ;  /* 0x0001000068057824 */ /* 0x020fe200078e00ff */
[----:B------:R-:W-:Y:S01]  /*52b0*/  ISETP.GT.AND P5, PT, R3, 0x88, P5 ;  /* 0x000000880300780c */ /* 0x000fe20002fa4270 */
        /* <DEDUP_REMOVED lines=8> */
[----:B------:R-:W-:Y:S05]  /*5340*/  @!P5 BRA `(.L_x_141) ;  /* 0x000000000004d947 */ /* 0x000fea0003800000 */
[----:B------:R0:W5:Y:S02]  /*5350*/  LDG.E.LTC128B.U16 R104, desc[UR36][R10.64+0x52] ;  /* 0x000052240a687981 */ /* 0x000164000c1e1520 */
.L_x_141:
[----:B------:R-:W-:Y:S05]  /*5360*/  BSYNC B1 ;  /* 0x0000000000017941 */ /* 0x000fea0003800000 */
.L_x_140:
[----:B0----5:R-:W-:Y:S01]  /*5370*/  IMAD.U32 R5, R104, 0x10000, RZ ;  /* 0x0001000068057824 */ /* 0x021fe200078e00ff */
[----:B------:R-:W-:Y:S01]  /*5380*/  ISETP.GT.AND P4, PT, R3, 0x80, P3 ;  /* 0x000000800300780c */ /* 0x000fe20001f84270 */
        /* <DEDUP_REMOVED lines=8> */
[----:B------:R-:W-:Y:S05]  /*5410*/  @!P4 BRA `(.L_x_143) ;  /* 0x000000000004c947 */ /* 0x000fea0003800000 */
[----:B------:R0:W5:Y:S02]  /*5420*/  LDG.E.LTC128B.U16 R104, desc[UR36][R60.64+0x60] ;  /* 0x000060243c687981 */ /* 0x000164000c1e1520 */
.L_x_143:
[----:B------:R-:W-:Y:S05]  /*5430*/  BSYNC B1 ;  /* 0x0000000000017941 */ /* 0x000fea0003800000 */
.L_x_142:
[----:B0----5:R-:W-:Y:S01]  /*5440*/  IMAD.U32 R5, R104, 0x10000, RZ ;  /* 0x0001000068057824 */ /* 0x021fe200078e00ff */
        /* <DEDUP_REMOVED lines=11> */
.L_x_145:
[----:B------:R-:W-:Y:S05]  /*5500*/  BSYNC B1 ;  /* 0x0000000000017941 */ /* 0x000fea0003800000 */
.L_x_144:
        /* <DEDUP_REMOVED lines=12> */
.L_x_147:
[----:B------:R-:W-:Y:S05]  /*55d0*/  BSYNC B1 ;  /* 0x0000000000017941 */ /* 0x000fea0003800000 */
.L_x_146:
        /* <DEDUP_REMOVED lines=12> */
.L_x_149:
[----:B------:R-:W-:Y:S05]  /*56a0*/  BSYNC B1 ;  /* 0x0000000000017941 */ /* 0x000fea0003800000 */
.L_x_148:
        /* <DEDUP_REMOVED lines=12> */
.L_x_151:
[----:B------:R-:W-:Y:S05]  /*5770*/  BSYNC B1 ;  /* 0x0000000000017941 */ /* 0x000fea0003800000 */
.L_x_150:
        /* <DEDUP_REMOVED lines=12> */
.L_x_153:
[----:B------:R-:W-:Y:S05]  /*5840*/  BSYNC B1 ;  /* 0x0000000000017941 */ /* 0x000fea0003800000 */
.L_x_152:
        /* <DEDUP_REMOVED lines=9> */
.L_x_155:
[----:B------:R-:W-:Y:S05]  /*58e0*/  BSYNC B1 ;  /* 0x0000000000017941 */ /* 0x000fea0003800000 */
.L_x_154:
[----:B-----5:R-:W-:Y:S01]  /*58f0*/  IMAD.U32 R5, R104, 0x10000, RZ ;  /* 0x0001000068057824 */ /* 0x020fe200078e00ff */
[----:B------:R-:W-:Y:S01]  /*5900*/  ISETP.GT.AND P0, PT, R3, 0x88, P0 ;  /* 0x000000880300780c */ /* 0x000fe20000704270 */
[----:B0-----:R-:W-:Y:S01]  /*5910*/  @P1 IMAD.MOV.U32 R4, RZ, RZ, R12 ;  /* 0x000000ffff041224 */ /* 0x001fe200078e000c */
        /* <DEDUP_REMOVED lines=9> */
.L_x_157:
[----:B------:R-:W-:Y:S05]  /*59b0*/  BSYNC B1 ;  /* 0x0000000000017941 */ /* 0x000fea0003800000 */
.L_x_156:
[----:B------:R-:W-:Y:S05]  /*59c0*/  @!P0 BRA `(.L_x_158) ;  /* 0x0000001400f08947 */ /* 0x000fea0003800000 */
[----:B-----5:R-:W-:-:S04]  /*59d0*/  IMAD.U32 R3, R104, 0x10000, RZ ;  /* 0x0001000068037824 */ /* 0x020fc800078e00ff */
[----:B0-----:R-:W-:-:S04]  /*59e0*/  FMUL R4, R3, R90 ;  /* 0x0000005a03047220 */ /* 0x001fc80000400000 */
[----:B------:R-:W-:-:S05]  /*59f0*/  FFMA R4, R55, R88, R4 ;  /* 0x0000005837047223 */ /* 0x000fca0000000004 */
[----:B------:R-:W-:-:S05]  /*5a00*/  F2FP.BF16.F32.PACK_AB R4, RZ, R4 ;  /* 0x00000004ff04723e */ /* 0x000fca00000010ff */
[----:B------:R0:W-:Y:S01]  /*5a10*/  STG.E.U16 desc[UR36][R12.64+0x72], R4 ;  /* 0x000072040c007986 */ /* 0x0001e2000c101524 */
[----:B------:R-:W-:Y:S05]  /*5a20*/  BRA `(.L_x_158) ;  /* 0x0000001400d87947 */ /* 0x000fea0003800000 */
.L_x_35:
[----:B------:R-:W-:Y:S01]  /*5a30*/  ULDC.64 UR4, c[0x0][0x5c0] ;  /* 0x0001700000047ab9 */ /* 0x000fe20000000a00 */
[----:B------:R-:W-:Y:S01]  /*5a40*/  ISETP.GT.AND P3, PT, R4, 0x1, PT ;  /* 0x000000010400780c */ /* 0x000fe20003f64270 */
[-C--:B------:R-:W-:Y:S01]  /*5a50*/  FMUL R56, R56, R88.reuse ;  /* 0x0000005838387220 */ /* 0x080fe20000400000 */
[----:B------:R-:W-:Y:S01]  /*5a60*/  LEA R14, P1, R104, UR4, 0x1 ;  /* 0x00000004680e7c11 */ /* 0x000fe2000f8208ff */
[-C--:B------:R-:W-:Y:S01]  /*5a70*/  FMUL R57, R57, R88.reuse ;  /* 0x0000005839397220 */ /* 0x080fe20000400000 */
[----:B------:R-:W-:Y:S01]  /*5a80*/  IMAD.SHL.U32 R7, R12, 0x10, RZ ;  /* 0x000000100c077824 */ /* 0x000fe200078e00ff */
[C---:B------:R-:W-:Y:S01]  /*5a90*/  ISETP.GT.AND P2, PT, R3.reuse, 0x8, P6 ;  /* 0x000000080300780c */ /* 0x040fe20003744270 */
[-C--:B------:R-:W-:Y:S01]  /*5aa0*/  FMUL R58, R58, R88.reuse ;  /* 0x000000583a3a7220 */ /* 0x080fe20000400000 */
[----:B------:R-:W-:Y:S01]  /*5ab0*/  LEA.HI.X R15, R104, UR5, R95, 0x1, P1 ;  /* 0x00000005680f7c11 */ /* 0x000fe200088f0c5f */
[----:B------:R-:W-:Y:S01]  /*5ac0*/  IMAD.SHL.U32 R89, R12, 0x100, RZ ;  /* 0x000001000c597824 */ /* 0x000fe200078e00ff */
[----:B------:R-:W-:Y:S01]  /*5ad0*/  ISETP.GT.AND P1, PT, R3, RZ, P3 ;  /* 0x000000ff0300720c */ /* 0x000fe20001f24270 */
[----:B------:R-:W-:Y:S01]  /*5ae0*/  FMUL R59, R59, R88 ;  /* 0x000000583b3b7220 */ /* 0x000fe20000400000 */
[----:B------:R-:W-:Y:S01]  /*5af0*/  F2FP.BF16.F32.PACK_AB R56, RZ, R56 ;  /* 0x00000038ff38723e */ /* 0x000fe200000010ff */
[-C--:B------:R-:W-:Y:S01]  /*5b00*/  FMUL R60, R60, R88.reuse ;  /* 0x000000583c3c7220 */ /* 0x080fe20000400000 */
[----:B------:R-:W-:Y:S01]  /*5b10*/  F2FP.BF16.F32.PACK_AB R57, RZ, R57 ;  /* 0x00000039ff39723e */ /* 0x000fe200000010ff */
[-C--:B------:R-:W-:Y:S01]  /*5b20*/  FMUL R61, R61, R88.reuse ;  /* 0x000000583d3d7220 */ /* 0x080fe20000400000 */
[----:B------:R-:W-:Y:S01]  /*5b30*/  SHF.L.U64.HI R5, R12, 0x4, R13 ;  /* 0x000000040c057819 */ /* 0x000fe2000001020d */
[----:B------:R-:W-:Y:S01]  /*5b40*/  @P0 STG.E.U16 desc[UR36][R14.64], R56 ;  /* 0x000000380e000986 */ /* 0x000fe2000c101524 */
[----:B------:R-:W-:Y:S01]  /*5b50*/  PRMT R9, R57, 0x7610, R9 ;  /* 0x0000761039097816 */ /* 0x000fe20000000009 */
[----:B------:R-:W-:Y:S01]  /*5b60*/  FMUL R63, R63, R88 ;  /* 0x000000583f3f7220 */ /* 0x000fe20000400000 */
[----:B------:R-:W-:Y:S01]  /*5b70*/  IADD3 R8, P0, R7, R14, RZ ;  /* 0x0000000e07087210 */ /* 0x000fe20007f1e0ff */
[----:B------:R-:W-:Y:S01]  /*5b80*/  FMUL R62, R62, R88 ;  /* 0x000000583e3e7220 */ /* 0x000fe20000400000 */
[----:B------:R-:W-:Y:S01]  /*5b90*/  F2FP.BF16.F32.PACK_AB R58, RZ, R58 ;  /* 0x0000003aff3a723e */ /* 0x000fe200000010ff */
[--C-:B------:R-:W-:Y:S01]  /*5ba0*/  @P1 IMAD.MOV.U32 R10, RZ, RZ, R14.reuse ;  /* 0x000000ffff0a1224 */ /* 0x100fe200078e000e */
[----:B------:R-:W-:Y:S01]  /*5bb0*/  SHF.L.U64.HI R57, R12, 0x8, R13 ;  /* 0x000000080c397819 */ /* 0x000fe2000001020d */
[--C-:B------:R-:W-:Y:S01]  /*5bc0*/  @P1 IMAD.MOV.U32 R11, RZ, RZ, R15.reuse ;  /* 0x000000ffff0b1224 */ /* 0x100fe200078e000f */
[----:B------:R-:W-:Y:S01]  /*5bd0*/  ISETP.GT.AND P4, PT, R4, 0x8, PT ;  /* 0x000000080400780c */ /* 0x000fe20003f84270 */
[-C--:B------:R-:W-:Y:S01]  /*5be0*/  FMUL R64, R64, R88.reuse ;  /* 0x0000005840407220 */ /* 0x080fe20000400000 */
[----:B------:R-:W-:Y:S01]  /*5bf0*/  F2FP.BF16.F32.PACK_AB R59, RZ, R59 ;  /* 0x0000003bff3b723e */ /* 0x000fe200000010ff */
[----:B------:R-:W-:Y:S01]  /*5c00*/  FMUL R65, R65, R88 ;  /* 0x0000005841417220 */ /* 0x000fe20000400000 */
[----:B------:R0:W-:Y:S01]  /*5c10*/  @P1 STG.E.U16 desc[UR36][R10.64+0x2], R9 ;  /* 0x000002090a001986 */ /* 0x0001e2000c101524 */
[----:B------:R-:W-:Y:S01]  /*5c20*/  F2FP.BF16.F32.PACK_AB R60, RZ, R60 ;  /* 0x0000003cff3c723e */ /* 0x000fe200000010ff */
[-C--:B------:R-:W-:Y:S01]  /*5c30*/  FMUL R66, R66, R88.reuse ;  /* 0x0000005842427220 */ /* 0x080fe20000400000 */
[----:B------:R-:W-:Y:S01]  /*5c40*/  F2FP.BF16.F32.PACK_AB R61, RZ, R61 ;  /* 0x0000003dff3d723e */ /* 0x000fe200000010ff */
[-C--:B------:R-:W-:Y:S01]  /*5c50*/  FMUL R67, R67, R88.reuse ;  /* 0x0000005843437220 */ /* 0x080fe20000400000 */
[----:B------:R-:W-:Y:S01]  /*5c60*/  F2FP.BF16.F32.PACK_AB R63, RZ, R63 ;  /* 0x0000003fff3f723e */ /* 0x000fe200000010ff */
[----:B------:R-:W-:Y:S01]  /*5c70*/  FMUL R68, R68, R88 ;  /* 0x0000005844447220 */ /* 0x000fe20000400000 */
[----:B------:R-:W-:Y:S01]  /*5c80*/  F2FP.BF16.F32.PACK_AB R62, RZ, R62 ;  /* 0x0000003eff3e723e */ /* 0x000fe200000010ff */
[----:B------:R-:W-:Y:S01]  /*5c90*/  FMUL R69, R69, R88 ;  /* 0x0000005845457220 */ /* 0x000fe20000400000 */
[----:B------:R-:W-:Y:S01]  /*5ca0*/  F2FP.BF16.F32.PACK_AB R64, RZ, R64 ;  /* 0x00000040ff40723e */ /* 0x000fe200000010ff */
[-C--:B------:R-:W-:Y:S01]  /*5cb0*/  FMUL R70, R70, R88.reuse ;  /* 0x0000005846467220 */ /* 0x080fe20000400000 */
[----:B------:R-:W-:Y:S01]  /*5cc0*/  F2FP.BF16.F32.PACK_AB R65, RZ, R65 ;  /* 0x00000041ff41723e */ /* 0x000fe200000010ff */
[----:B0-----:R-:W-:Y:S01]  /*5cd0*/  IMAD.X R9, R5, 0x1, R15, P0 ;  /* 0x0000000105097824 */ /* 0x001fe200000e060f */
[----:B------:R-:W-:Y:S01]  /*5ce0*/  ISETP.GT.AND P0, PT, R3, 0x8, P3 ;  /* 0x000000080300780c */ /* 0x000fe20001f04270 */
[-C--:B------:R-:W-:Y:S01]  /*5cf0*/  FMUL R71, R71, R88.reuse ;  /* 0x0000005847477220 */ /* 0x080fe20000400000 */
[----:B------:R-:W-:Y:S01]  /*5d00*/  ISETP.GT.AND P3, PT, R4, 0x9, PT ;  /* 0x000000090400780c */ /* 0x000fe20003f64270 */
[----:B------:R-:W-:Y:S01]  /*5d10*/  FMUL R72, R72, R88 ;  /* 0x0000005848487220 */ /* 0x000fe20000400000 */
[----:B------:R-:W-:Y:S01]  /*5d20*/  @P2 STG.E.U16 desc[UR36][R8.64], R58 ;  /* 0x0000003a08002986 */ /* 0x000fe2000c101524 */
[----:B------:R-:W-:Y:S01]  /*5d30*/  IADD3 R6, P1, P2, R89, R14, R7 ;  /* 0x0000000e59067210 */ /* 0x000fe20007a3e007 */
[----:B------:R-:W-:Y:S01]  /*5d40*/  FMUL R73, R73, R88 ;  /* 0x0000005849497220 */ /* 0x000fe20000400000 */
[----:B------:R-:W-:Y:S01]  /*5d50*/  F2FP.BF16.F32.PACK_AB R66, RZ, R66 ;  /* 0x00000042ff42723e */ /* 0x000fe200000010ff */
[-C--:B------:R-:W-:Y:S01]  /*5d60*/  FMUL R74, R74, R88.reuse ;  /* 0x000000584a4a7220 */ /* 0x080fe20000400000 */
[----:B------:R-:W-:Y:S01]  /*5d70*/  IADD3.X R7, R57, R15, R5, P1, P2 ;  /* 0x0000000f39077210 */ /* 0x000fe20000fe4405 */
[-C--:B------:R-:W-:Y:S01]  /*5d80*/  FMUL R75, R75, R88.reuse ;  /* 0x000000584b4b7220 */ /* 0x080fe20000400000 */
[C---:B------:R-:W-:Y:S01]  /*5d90*/  ISETP.GT.AND P1, PT, R3.reuse, RZ, P4 ;  /* 0x000000ff0300720c */ /* 0x040fe20002724270 */
[-C--:B------:R-:W-:Y:S01]  /*5da0*/  FMUL R76, R76, R88.reuse ;  /* 0x000000584c4c7220 */ /* 0x080fe20000400000 */
[----:B------:R-:W-:Y:S01]  /*5db0*/  @P0 STG.E.U16 desc[UR36][R8.64+0x2], R59 ;  /* 0x0000023b08000986 */ /* 0x000fe2000c101524 */
[----:B------:R-:W-:Y:S01]  /*5dc0*/  ISETP.GT.AND P0, PT, R3, RZ, P3 ;  /* 0x000000ff0300720c */ /* 0x000fe20001f04270 */
[-C--:B------:R-:W-:Y:S01]  /*5dd0*/  FMUL R77, R77, R88.reuse ;  /* 0x000000584d4d7220 */ /* 0x080fe20000400000 */
[----:B------:R-:W-:Y:S01]  /*5de0*/  ISETP.GT.AND P2, PT, R4, 0x11, PT ;  /* 0x000000110400780c */ /* 0x000fe20003f44270 */
[-C--:B------:R-:W-:Y:S01]  /*5df0*/  FMUL R78, R78, R88.reuse ;  /* 0x000000584e4e7220 */ /* 0x080fe20000400000 */
[----:B------:R-:W-:Y:S01]  /*5e00*/  F2FP.BF16.F32.PACK_AB R67, RZ, R67 ;  /* 0x00000043ff43723e */ /* 0x000fe200000010ff */
[----:B------:R-:W-:Y:S01]  /*5e10*/  FMUL R79, R79, R88 ;  /* 0x000000584f4f7220 */ /* 0x000fe20000400000 */
[----:B------:R-:W-:Y:S01]  /*5e20*/  F2FP.BF16.F32.PACK_AB R68, RZ, R68 ;  /* 0x00000044ff44723e */ /* 0x000fe200000010ff */
[-C--:B------:R-:W-:Y:S01]  /*5e30*/  FMUL R80, R80, R88.reuse ;  /* 0x0000005850507220 */ /* 0x080fe20000400000 */
[----:B------:R-:W-:Y:S01]  /*5e40*/  F2FP.BF16.F32.PACK_AB R69, RZ, R69 ;  /* 0x00000045ff45723e */ /* 0x000fe200000010ff */
[----:B------:R-:W-:Y:S01]  /*5e50*/  FMUL R81, R81, R88 ;  /* 0x0000005851517220 */ /* 0x000fe20000400000 */
[--C-:B------:R-:W-:Y:S01]  /*5e60*/  @P1 IMAD.MOV.U32 R10, RZ, RZ, R14.reuse ;  /* 0x000000ffff0a1224 */ /* 0x100fe200078e000e */
[----:B------:R-:W-:Y:S01]  /*5e70*/  F2FP.BF16.F32.PACK_AB R70, RZ, R70 ;  /* 0x00000046ff46723e */ /* 0x000fe200000010ff */
[--C-:B------:R-:W-:Y:S01]  /*5e80*/  @P1 IMAD.MOV.U32 R11, RZ, RZ, R15.reuse ;  /* 0x000000ffff0b1224 */ /* 0x100fe200078e000f */
[----:B------:R-:W-:Y:S01]  /*5e90*/  F2FP.BF16.F32.PACK_AB R71, RZ, R71 ;  /* 0x00000047ff47723e */ /* 0x000fe200000010ff */
[----:B------:R-:W-:Y:S01]  /*5ea0*/  FMUL R82, R82, R88 ;  /* 0x0000005852527220 */ /* 0x000fe20000400000 */
[----:B------:R-:W-:Y:S01]  /*5eb0*/  F2FP.BF16.F32.PACK_AB R72, RZ, R72 ;  /* 0x00000048ff48723e */ /* 0x000fe200000010ff */
[-C--:B------:R-:W-:Y:S01]  /*5ec0*/  FMUL R83, R83, R88.reuse ;  /* 0x0000005853537220 */ /* 0x080fe20000400000 */
[----:B------:R0:W-:Y:S01]  /*5ed0*/  @P1 STG.E.U16 desc[UR36][R10.64+0x10], R60 ;  /* 0x0000103c0a001986 */ /* 0x0001e2000c101524 */
[----:B------:R-:W-:Y:S01]  /*5ee0*/  ISETP.GT.AND P1, PT, R3, 0x8, P4 ;  /* 0x000000080300780c */ /* 0x000fe20002724270 */
[-C--:B------:R-:W-:Y:S01]  /*5ef0*/  FMUL R84, R84, R88.reuse ;  /* 0x0000005854547220 */ /* 0x080fe20000400000 */
[----:B------:R-:W-:Y:S01]  /*5f00*/  F2FP.BF16.F32.PACK_AB R73, RZ, R73 ;  /* 0x00000049ff49723e */ /* 0x000fe200000010ff */
[----:B------:R-:W-:Y:S01]  /*5f10*/  FMUL R85, R85, R88 ;  /* 0x0000005855557220 */ /* 0x000fe20000400000 */
[----:B------:R-:W-:Y:S01]  /*5f20*/  F2FP.BF16.F32.PACK_AB R74, RZ, R74 ;  /* 0x0000004aff4a723e */ /* 0x000fe200000010ff */
[-C--:B------:R-:W-:Y:S01]  /*5f30*/  FMUL R86, R86, R88.reuse ;  /* 0x0000005856567220 */ /* 0x080fe20000400000 */
[----:B------:R-:W-:Y:S01]  /*5f40*/  F2FP.BF16.F32.PACK_AB R75, RZ, R75 ;  /* 0x0000004bff4b723e */ /* 0x000fe200000010ff */
[-C--:B------:R-:W-:Y:S01]  /*5f50*/  FMUL R87, R87, R88.reuse ;  /* 0x0000005857577220 */ /* 0x080fe20000400000 */
[----:B------:R-:W-:Y:S01]  /*5f60*/  ISETP.GT.AND P5, PT, R4, 0x28, PT ;  /* 0x000000280400780c */ /* 0x000fe20003fa4270 */
[----:B------:R-:W-:Y:S01]  /*5f70*/  FMUL R24, R24, R88 ;  /* 0x0000005818187220 */ /* 0x000fe20000400000 */
[----:B------:R-:W-:Y:S01]  /*5f80*/  F2FP.BF16.F32.PACK_AB R76, RZ, R76 ;  /* 0x0000004cff4c723e */ /* 0x000fe200000010ff */
[--C-:B0-----:R-:W-:Y:S01]  /*5f90*/  @P0 IMAD.MOV.U32 R10, RZ, RZ, R14.reuse ;  /* 0x000000ffff0a0224 */ /* 0x101fe200078e000e */
[----:B------:R-:W-:Y:S01]  /*5fa0*/  ISETP.GT.AND P4, PT, R4, 0x29, PT ;  /* 0x000000290400780c */ /* 0x000fe20003f84270 */
        /* <DEDUP_REMOVED lines=8> */
[C---:B------:R-:W-:Y:S01]  /*6030*/  ISETP.GT.AND P3, PT, R4.reuse, 0x10, PT ;  /* 0x000000100400780c */ /* 0x040fe20003f64270 */
[----:B------:R-:W-:Y:S01]  /*6040*/  @P1 STG.E.U16 desc[UR36][R8.64+0x10], R62 ;  /* 0x0000103e08001986 */ /* 0x000fe2000c101524 */
        /* <DEDUP_REMOVED lines=8> */
[----:B------:R-:W-:Y:S01]  /*60d0*/  F2FP.BF16.F32.PACK_AB R82, RZ, R82 ;  /* 0x00000052ff52723e */ /* 0x000fe200000010ff */
[----:B------:R-:W-:Y:S01]  /*60e0*/  @P0 STG.E.U16 desc[UR36][R8.64+0x12], R63 ;  /* 0x0000123f08000986 */ /* 0x000fe2000c101524 */
[----:B------:R-:W-:Y:S01]  /*60f0*/  ISETP.GT.AND P0, PT, R3, RZ, P3 ;  /* 0x000000ff0300720c */ /* 0x000fe20001f04270 */
[-C--:B------:R-:W-:Y:S01]  /*6100*/  FMUL R32, R32, R88.reuse ;  /* 0x0000005820207220 */ /* 0x080fe20000400000 */
[----:B------:R-:W-:Y:S01]  /*6110*/  F2FP.BF16.F32.PACK_AB R83, RZ, R83 ;  /* 0x00000053ff53723e */ /* 0x000fe200000010ff */
[----:B------:R-:W-:Y:S01]  /*6120*/  FMUL R33, R33, R88 ;  /* 0x0000005821217220 */ /* 0x000fe20000400000 */
[----:B------:R-:W-:Y:S01]  /*6130*/  F2FP.BF16.F32.PACK_AB R84, RZ, R84 ;  /* 0x00000054ff54723e */ /* 0x000fe200000010ff */
[-C--:B------:R-:W-:Y:S01]  /*6140*/  FMUL R34, R34, R88.reuse ;  /* 0x0000005822227220 */ /* 0x080fe20000400000 */
[----:B------:R-:W-:Y:S01]  /*6150*/  P2R R5, PR, RZ, 0x20 ;  /* 0x00000020ff057803 */ /* 0x000fe20000000000 */
[-C--:B------:R-:W-:Y:S01]  /*6160*/  FMUL R35, R35, R88.reuse ;  /* 0x0000005823237220 */ /* 0x080fe20000400000 */
[----:B------:R-:W-:Y:S01]  /*6170*/  F2FP.BF16.F32.PACK_AB R85, RZ, R85 ;  /* 0x00000055ff55723e */ /* 0x000fe200000010ff */
[----:B------:R-:W-:Y:S01]  /*6180*/  FMUL R36, R36, R88 ;  /* 0x0000005824247220 */ /* 0x000fe20000400000 */
[----:B------:R-:W-:Y:S01]  /*6190*/  F2FP.BF16.F32.PACK_AB R86, RZ, R86 ;  /* 0x00000056ff56723e */ /* 0x000fe200000010ff */
[----:B------:R-:W-:Y:S01]  /*61a0*/  FMUL R37, R37, R88 ;  /* 0x0000005825257220 */ /* 0x000fe20000400000 */
[----:B------:R-:W-:Y:S01]  /*61b0*/  F2FP.BF16.F32.PACK_AB R87, RZ, R87 ;  /* 0x00000057ff57723e */ /* 0x000fe200000010ff */
[--C-:B0-----:R-:W-:Y:S01]  /*61c0*/  @P0 IMAD.MOV.U32 R10, RZ, RZ, R14.reuse ;  /* 0x000000ffff0a0224 */ /* 0x101fe200078e000e */
[----:B------:R-:W-:Y:S01]  /*61d0*/  F2FP.BF16.F32.PACK_AB R24, RZ, R24 ;  /* 0x00000018ff18723e */ /* 0x000fe200000010ff */
[--C-:B------:R-:W-:Y:S01]  /*61e0*/  @P0 IMAD.MOV.U32 R11, RZ, RZ, R15.reuse ;  /* 0x000000ffff0b0224 */ /* 0x100fe200078e000f */
[----:B------:R-:W-:Y:S01]  /*61f0*/  F2FP.BF16.F32.PACK_AB R25, RZ, R25 ;  /* 0x00000019ff19723e */ /* 0x000fe200000010ff */
[----:B------:R-:W-:Y:S01]  /*6200*/  FMUL R38, R38, R88 ;  /* 0x0000005826267220 */ /* 0x000fe20000400000 */
[----:B------:R-:W-:Y:S01]  /*6210*/  F2FP.BF16.F32.PACK_AB R26, RZ, R26 ;  /* 0x0000001aff1a723e */ /* 0x000fe200000010ff */
[-C--:B------:R-:W-:Y:S01]  /*6220*/  FMUL R39, R39, R88.reuse ;  /* 0x0000005827277220 */ /* 0x080fe20000400000 */
[----:B------:R0:W-:Y:S01]  /*6230*/  @P0 STG.E.U16 desc[UR36][R10.64+0x20], R64 ;  /* 0x000020400a000986 */ /* 0x0001e2000c101524 */
[----:B------:R-:W-:Y:S01]  /*6240*/  ISETP.GT.AND P0, PT, R3, RZ, P2 ;  /* 0x000000ff0300720c */ /* 0x000fe20001704270 */
        /* <DEDUP_REMOVED lines=12> */
[----:B0-----:R-:W-:Y:S01]  /*6310*/  @P0 IMAD.MOV.U32 R10, RZ, RZ, R14 ;  /* 0x000000ffff0a0224 */ /* 0x001fe200078e000e */
[----:B------:R-:W-:Y:S01]  /*6320*/  F2FP.BF16.F32.PACK_AB R33, RZ, R33 ;  /* 0x00000021ff21723e */ /* 0x000fe200000010ff */
[----:B------:R-:W-:Y:S01]  /*6330*/  @P0 IMAD.MOV.U32 R11, RZ, RZ, R15 ;  /* 0x000000ffff0b0224 */ /* 0x000fe200078e000f */
[----:B------:R-:W-:Y:S01]  /*6340*/  F2FP.BF16.F32.PACK_AB R34, RZ, R34 ;  /* 0x00000022ff22723e */ /* 0x000fe200000010ff */
[-C--:B------:R-:W-:Y:S01]  /*6350*/  FMUL R46, R46, R88.reuse ;  /* 0x000000582e2e7220 */ /* 0x080fe20000400000 */
[----:B------:R-:W-:Y:S01]  /*6360*/  F2FP.BF16.F32.PACK_AB R35, RZ, R35 ;  /* 0x00000023ff23723e */ /* 0x000fe200000010ff */
[-C--:B------:R-:W-:Y:S01]  /*6370*/  FMUL R47, R47, R88.reuse ;  /* 0x000000582f2f7220 */ /* 0x080fe20000400000 */
[----:B------:R0:W-:Y:S01]  /*6380*/  @P0 STG.E.U16 desc[UR36][R10.64+0x22], R65 ;  /* 0x000022410a000986 */ /* 0x0001e2000c101524 */
[----:B------:R-:W-:Y:S01]  /*6390*/  ISETP.GT.AND P0, PT, R3, 0x8, P3 ;  /* 0x000000080300780c */ /* 0x000fe20001f04270 */
[-C--:B------:R-:W-:Y:S01]  /*63a0*/  FMUL R48, R48, R88.reuse ;  /* 0x0000005830307220 */ /* 0x080fe20000400000 */
[----:B------:R-:W-:Y:S01]  /*63b0*/  ISETP.GT.AND P3, PT, R4, 0x30, PT ;  /* 0x000000300400780c */ /* 0x000fe20003f64270 */
        /* <DEDUP_REMOVED lines=11> */
[----:B------:R-:W-:Y:S01]  /*6470*/  ISETP.GT.AND P0, PT, R3, 0x8, P2 ;  /* 0x000000080300780c */ /* 0x000fe20001704270 */
[-C--:B------:R-:W-:Y:S01]  /*6480*/  FMUL R54, R54, R88.reuse ;  /* 0x0000005836367220 */ /* 0x080fe20000400000 */
[----:B------:R-:W-:Y:S01]  /*6490*/  ISETP.GT.AND P2, PT, R4, 0x18, PT ;  /* 0x000000180400780c */ /* 0x000fe20003f44270 */
[----:B------:R-:W-:Y:S01]  /*64a0*/  FMUL R55, R55, R88 ;  /* 0x0000005837377220 */ /* 0x000fe20000400000 */
[----:B------:R-:W-:-:S02]  /*64b0*/  F2FP.BF16.F32.PACK_AB R41, RZ, R41 ;  /* 0x00000029ff29723e */ /* 0x000fc400000010ff */
[----:B------:R-:W-:Y:S02]  /*64c0*/  F2FP.BF16.F32.PACK_AB R42, RZ, R42 ;  /* 0x0000002aff2a723e */ /* 0x000fe400000010ff */
[----:B------:R-:W-:Y:S02]  /*64d0*/  F2FP.BF16.F32.PACK_AB R43, RZ, R43 ;  /* 0x0000002bff2b723e */ /* 0x000fe400000010ff */
[----:B------:R-:W-:Y:S02]  /*64e0*/  F2FP.BF16.F32.PACK_AB R44, RZ, R44 ;  /* 0x0000002cff2c723e */ /* 0x000fe400000010ff */
[----:B------:R-:W-:Y:S01]  /*64f0*/  F2FP.BF16.F32.PACK_AB R45, RZ, R45 ;  /* 0x0000002dff2d723e */ /* 0x000fe200000010ff */
[----:B------:R-:W-:Y:S01]  /*6500*/  @P0 STG.E.U16 desc[UR36][R8.64+0x22], R67 ;  /* 0x0000224308000986 */ /* 0x000fe2000c101524 */
[----:B------:R-:W-:Y:S02]  /*6510*/  ISETP.GT.AND P0, PT, R3, RZ, P2 ;  /* 0x000000ff0300720c */ /* 0x000fe40001704270 */
[----:B------:R-:W-:-:S02]  /*6520*/  F2FP.BF16.F32.PACK_AB R46, RZ, R46 ;  /* 0x0000002eff2e723e */ /* 0x000fc400000010ff */
[----:B------:R-:W-:Y:S02]  /*6530*/  F2FP.BF16.F32.PACK_AB R47, RZ, R47 ;  /* 0x0000002fff2f723e */ /* 0x000fe400000010ff */
[----:B------:R-:W-:Y:S02]  /*6540*/  F2FP.BF16.F32.PACK_AB R48, RZ, R48 ;  /* 0x00000030ff30723e */ /* 0x000fe400000010ff */
[----:B------:R-:W-:Y:S02]  /*6550*/  F2FP.BF16.F32.PACK_AB R49, RZ, R49 ;  /* 0x00000031ff31723e */ /* 0x000fe400000010ff */
[----:B------:R-:W-:Y:S02]  /*6560*/  F2FP.BF16.F32.PACK_AB R50, RZ, R50 ;  /* 0x00000032ff32723e */ /* 0x000fe400000010ff */
[----:B------:R-:W-:Y:S01]  /*6570*/  F2FP.BF16.F32.PACK_AB R51, RZ, R51 ;  /* 0x00000033ff33723e */ /* 0x000fe200000010ff */
[----:B0-----:R-:W-:Y:S01]  /*6580*/  @P0 IMAD.MOV.U32 R10, RZ, RZ, R14 ;  /* 0x000000ffff0a0224 */ /* 0x001fe200078e000e */
[----:B------:R-:W-:Y:S01]  /*6590*/  F2FP.BF16.F32.PACK_AB R52, RZ, R52 ;  /* 0x00000034ff34723e */ /* 0x000fe200000010ff */
[----:B------:R-:W-:Y:S01]  /*65a0*/  @P0 IMAD.MOV.U32 R11, RZ, RZ, R15 ;  /* 0x000000ffff0b0224 */ /* 0x000fe200078e000f */
[----:B------:R-:W-:-:S02]  /*65b0*/  F2FP.BF16.F32.PACK_AB R53, RZ, R53 ;  /* 0x00000035ff35723e */ /* 0x000fc400000010ff */
[----:B------:R-:W-:Y:S02]  /*65c0*/  F2FP.BF16.F32.PACK_AB R54, RZ, R54 ;  /* 0x00000036ff36723e */ /* 0x000fe400000010ff */
[----:B------:R0:W-:Y:S01]  /*65d0*/  @P0 STG.E.U16 desc[UR36][R10.64+0x30], R68 ;  /* 0x000030440a000986 */ /* 0x0001e2000c101524 */
[----:B------:R-:W-:Y:S02]  /*65e0*/  ISETP.GT.AND P0, PT, R3, RZ, P1 ;  /* 0x000000ff0300720c */ /* 0x000fe40000f04270 */
[----:B------:R-:W-:-:S11]  /*65f0*/  F2FP.BF16.F32.PACK_AB R55, RZ, R55 ;  /* 0x00000037ff37723e */ /* 0x000fd600000010ff */
[----:B0-----:R-:W-:Y:S02]  /*6600*/  @P0 IMAD.MOV.U32 R10, RZ, RZ, R14 ;  /* 0x000000ffff0a0224 */ /* 0x001fe400078e000e */
[----:B------:R-:W-:-:S05]  /*6610*/  @P0 IMAD.MOV.U32 R11, RZ, RZ, R15 ;  /* 0x000000ffff0b0224 */ /* 0x000fca00078e000f */
[----:B------:R0:W-:Y:S01]  /*6620*/  @P0 STG.E.U16 desc[UR36][R10.64+0x32], R69 ;  /* 0x000032450a000986 */ /* 0x0001e2000c101524 */
[----:B------:R-:W-:Y:S02]  /*6630*/  ISETP.GT.AND P0, PT, R3, 0x8, P2 ;  /* 0x000000080300780c */ /* 0x000fe40001704270 */
[----:B------:R-:W-:-:S11]  /*6640*/  ISETP.GT.AND P2, PT, R4, 0x20, PT ;  /* 0x000000200400780c */ /* 0x000fd60003f44270 */
[----:B------:R-:W-:Y:S01]  /*6650*/  @P0 STG.E.U16 desc[UR36][R8.64+0x30], R70 ;  /* 0x0000304608000986 */ /* 0x000fe2000c101524 */
[----:B------:R-:W-:Y:S02]  /*6660*/  ISETP.GT.AND P0, PT, R3, 0x8, P1 ;  /* 0x000000080300780c */ /* 0x000fe40000f04270 */
[----:B------:R-:W-:-:S11]  /*6670*/  ISETP.GT.AND P1, PT, R4, 0x21, PT ;  /* 0x000000210400780c */ /* 0x000fd60003f24270 */
[----:B------:R-:W-:Y:S01]  /*6680*/  @P0 STG.E.U16 desc[UR36][R8.64+0x32], R71 ;  /* 0x0000324708000986 */ /* 0x000fe2000c101524 */
[----:B------:R-:W-:-:S13]  /*6690*/  ISETP.GT.AND P0, PT, R3, RZ, P2 ;  /* 0x000000ff0300720c */ /* 0x000fda0001704270 */
[----:B0-----:R-:W-:Y:S02]  /*66a0*/  @P0 IMAD.MOV.U32 R10, RZ, RZ, R14 ;  /* 0x000000ffff0a0224 */ /* 0x001fe400078e000e */
[----:B------:R-:W-:-:S05]  /*66b0*/  @P0 IMAD.MOV.U32 R11, RZ, RZ, R15 ;  /* 0x000000ffff0b0224 */ /* 0x000fca00078e000f */
[----:B------:R0:W-:Y:S01]  /*66c0*/  @P0 STG.E.U16 desc[UR36][R10.64+0x40], R72 ;  /* 0x000040480a000986 */ /* 0x0001e2000c101524 */
[----:B------:R-:W-:-:S13]  /*66d0*/  ISETP.GT.AND P0, PT, R3, RZ, P1 ;  /* 0x000000ff0300720c */ /* 0x000fda0000f04270 */
[----:B0-----:R-:W-:Y:S02]  /*66e0*/  @P0 IMAD.MOV.U32 R10, RZ, RZ, R14 ;  /* 0x000000ffff0a0224 */ /* 0x001fe400078e000e */
[----:B------:R-:W-:-:S05]  /*66f0*/  @P0 IMAD.MOV.U32 R11, RZ, RZ, R15 ;  /* 0x000000ffff0b0224 */ /* 0x000fca00078e000f */
[----:B------:R0:W-:Y:S01]  /*6700*/  @P0 STG.E.U16 desc[UR36][R10.64+0x42], R73 ;  /* 0x000042490a000986 */ /* 0x0001e2000c101524 */
[----:B------:R-:W-:Y:S02]  /*6710*/  ISETP.GT.AND P0, PT, R3, 0x8, P2 ;  /* 0x000000080300780c */ /* 0x000fe40001704270 */
[----:B------:R-:W-:-:S11]  /*6720*/  ISETP.GT.AND P2, PT, R4, 0x38, PT ;  /* 0x000000380400780c */ /* 0x000fd60003f44270 */
[----:B------:R-:W-:Y:S01]  /*6730*/  @P0 STG.E.U16 desc[UR36][R8.64+0x40], R74 ;  /* 0x0000404a08000986 */ /* 0x000fe2000c101524 */
[----:B------:R-:W-:-:S13]  /*6740*/  ISETP.GT.AND P0, PT, R3, 0x8, P1 ;  /* 0x000000080300780c */ /* 0x000fda0000f04270 */
        /* <DEDUP_REMOVED lines=9> */
[----:B------:R-:W-:-:S13]  /*67e0*/  ISETP.GT.AND P0, PT, R3, 0x8, P5 ;  /* 0x000000080300780c */ /* 0x000fda0002f04270 */
[----:B------:R-:W-:Y:S01]  /*67f0*/  @P0 STG.E.U16 desc[UR36][R8.64+0x50], R78 ;  /* 0x0000504e08000986 */ /* 0x000fe2000c101524 */
[----:B------:R-:W-:-:S13]  /*6800*/  ISETP.GT.AND P0, PT, R3, 0x8, P4 ;  /* 0x000000080300780c */ /* 0x000fda0002704270 */
[----:B------:R-:W-:Y:S01]  /*6810*/  @P0 STG.E.U16 desc[UR36][R8.64+0x52], R79 ;  /* 0x0000524f08000986 */ /* 0x000fe2000c101524 */
[----:B------:R-:W-:-:S13]  /*6820*/  ISETP.GT.AND P0, PT, R3, RZ, P3 ;  /* 0x000000ff0300720c */ /* 0x000fda0001f04270 */
[----:B0-----:R-:W-:Y:S02]  /*6830*/  @P0 IMAD.MOV.U32 R10, RZ, RZ, R14 ;  /* 0x000000ffff0a0224 */ /* 0x001fe400078e000e */
[----:B------:R-:W-:-:S05]  /*6840*/  @P0 IMAD.MOV.U32 R11, RZ, RZ, R15 ;  /* 0x000000ffff0b0224 */ /* 0x000fca00078e000f */
[----:B------:R0:W-:Y:S01]  /*6850*/  @P0 STG.E.U16 desc[UR36][R10.64+0x60], R80 ;  /* 0x000060500a000986 */ /* 0x0001e2000c101524 */
[----:B------:R-:W-:-:S04]  /*6860*/  ISETP.GT.AND P0, PT, R4, 0x31, PT ;  /* 0x000000310400780c */ /* 0x000fc80003f04270 */
        /* <DEDUP_REMOVED lines=8> */
[----:B------:R-:W-:-:S05]  /*68f0*/  IADD3 R12, P1, R89, R8, RZ ;  /* 0x00000008590c7210 */ /* 0x000fca0007f3e0ff */
[----:B------:R-:W-:Y:S01]  /*6900*/  IMAD.X R13, R57, 0x1, R9, P1 ;  /* 0x00000001390d7824 */ /* 0x000fe200008e0609 */
[----:B------:R-:W-:-:S13]  /*6910*/  ISETP.GT.AND P1, PT, R3, RZ, P2 ;  /* 0x000000ff0300720c */ /* 0x000fda0001724270 */
[----:B------:R-:W-:Y:S01]  /*6920*/  @P1 STG.E.U16 desc[UR36][R14.64+0x70], R84 ;  /* 0x000070540e001986 */ /* 0x000fe2000c101524 */
[----:B------:R-:W-:-:S05]  /*6930*/  IADD3 R20, P1, R89, R8, RZ ;  /* 0x0000000859147210 */ /* 0x000fca0007f3e0ff */
[----:B------:R-:W-:Y:S01]  /*6940*/  IMAD.X R21, R57, 0x1, R9, P1 ;  /* 0x0000000139157824 */ /* 0x000fe200008e0609 */
[----:B0-----:R-:W-:-:S05]  /*6950*/  IADD3 R10, P1, R89, R14, RZ ;  /* 0x0000000e590a7210 */ /* 0x001fca0007f3e0ff */
[----:B------:R-:W-:Y:S01]  /*6960*/  IMAD.X R11, R57, 0x1, R15, P1 ;  /* 0x00000001390b7824 */ /* 0x000fe200008e060f */
[----:B------:R-:W-:-:S04]  /*6970*/  ISETP.GT.AND P1, PT, R4, 0x39, PT ;  /* 0x000000390400780c */ /* 0x000fc80003f24270 */
[----:B------:R-:W-:-:S13]  /*6980*/  ISETP.GT.AND P5, PT, R3, RZ, P1 ;  /* 0x000000ff0300720c */ /* 0x000fda0000fa4270 */
[----:B------:R-:W-:Y:S01]  /*6990*/  @P5 STG.E.U16 desc[UR36][R14.64+0x72], R85 ;  /* 0x000072550e005986 */ /* 0x000fe2000c101524 */
[----:B------:R-:W-:-:S13]  /*69a0*/  ISETP.GT.AND P5, PT, R3, 0x8, P2 ;  /* 0x000000080300780c */ /* 0x000fda00017a4270 */
[----:B------:R-:W-:Y:S01]  /*69b0*/  @P5 STG.E.U16 desc[UR36][R8.64+0x70], R86 ;  /* 0x0000705608005986 */ /* 0x000fe2000c101524 */
[----:B------:R-:W-:-:S13]  /*69c0*/  ISETP.GT.AND P5, PT, R3, 0x8, P1 ;  /* 0x000000080300780c */ /* 0x000fda0000fa4270 */
[----:B------:R0:W-:Y:S01]  /*69d0*/  @P5 STG.E.U16 desc[UR36][R8.64+0x72], R87 ;  /* 0x0000725708005986 */ /* 0x0001e2000c101524 */
[C---:B------:R-:W-:Y:S02]  /*69e0*/  ISETP.GT.AND P5, PT, R3.reuse, 0x80, P6 ;  /* 0x000000800300780c */ /* 0x040fe400037a4270 */
[----:B------:R-:W-:-:S11]  /*69f0*/  ISETP.GT.AND P6, PT, R3, 0x88, P6 ;  /* 0x000000880300780c */ /* 0x000fd600037c4270 */
[----:B------:R-:W-:Y:S01]  /*6a00*/  @P5 STG.E.U16 desc[UR36][R10.64], R24 ;  /* 0x000000180a005986 */ /* 0x000fe2000c101524 */
[----:B------:R-:W-:-:S04]  /*6a10*/  ISETP.GT.AND P5, PT, R4, 0x1, PT ;  /* 0x000000010400780c */ /* 0x000fc80003fa4270 */
[----:B------:R-:W-:-:S13]  /*6a20*/  ISETP.GT.AND P5, PT, R3, 0x80, P5 ;  /* 0x000000800300780c */ /* 0x000fda0002fa4270 */
[----:B0-----:R-:W-:Y:S02]  /*6a30*/  @P5 IMAD.MOV.U32 R8, RZ, RZ, R10 ;  /* 0x000000ffff085224 */ /* 0x001fe400078e000a */
[----:B------:R-:W-:-:S05]  /*6a40*/  @P5 IMAD.MOV.U32 R9, RZ, RZ, R11 ;  /* 0x000000ffff095224 */ /* 0x000fca00078e000b */
[----:B------:R0:W-:Y:S01]  /*6a50*/  @P5 STG.E.U16 desc[UR36][R8.64+0x2], R25 ;  /* 0x0000021908005986 */ /* 0x0001e2000c101524 */
[----:B------:R-:W-:-:S03]  /*6a60*/  ISETP.NE.AND P5, PT, R5, RZ, PT ;  /* 0x000000ff0500720c */ /* 0x000fc60003fa5270 */
[----:B------:R-:W-:Y:S01]  /*6a70*/  @P6 STG.E.U16 desc[UR36][R12.64], R26 ;  /* 0x0000001a0c006986 */ /* 0x000fe2000c101524 */
[----:B------:R-:W-:-:S04]  /*6a80*/  ISETP.GT.AND P6, PT, R4, 0x1, PT ;  /* 0x000000010400780c */ /* 0x000fc80003fc4270 */
[----:B------:R-:W-:-:S13]  /*6a90*/  ISETP.GT.AND P6, PT, R3, 0x88, P6 ;  /* 0x000000880300780c */ /* 0x000fda00037c4270 */
[----:B------:R-:W-:Y:S01]  /*6aa0*/  @P6 STG.E.U16 desc[UR36][R20.64+0x2], R27 ;  /* 0x0000021b14006986 */ /* 0x000fe2000c101524 */
[----:B------:R-:W-:-:S04]  /*6ab0*/  ISETP.GT.AND P6, PT, R4, 0x8, PT ;  /* 0x000000080400780c */ /* 0x000fc80003fc4270 */
[----:B------:R-:W-:-:S13]  /*6ac0*/  ISETP.GT.AND P6, PT, R3, 0x80, P6 ;  /* 0x000000800300780c */ /* 0x000fda00037c4270 */
[----:B0-----:R-:W-:Y:S02]  /*6ad0*/  @P6 IMAD.MOV.U32 R8, RZ, RZ, R10 ;  /* 0x000000ffff086224 */ /* 0x001fe400078e000a */
[----:B------:R-:W-:-:S05]  /*6ae0*/  @P6 IMAD.MOV.U32 R9, RZ, RZ, R11 ;  /* 0x000000ffff096224 */ /* 0x000fca00078e000b */
[----:B------:R0:W-:Y:S01]  /*6af0*/  @P6 STG.E.U16 desc[UR36][R8.64+0x10], R28 ;  /* 0x0000101c08006986 */ /* 0x0001e2000c101524 */
[----:B------:R-:W-:-:S04]  /*6b00*/  ISETP.GT.AND P6, PT, R4, 0x9, PT ;  /* 0x000000090400780c */ /* 0x000fc80003fc4270 */
[----:B------:R-:W-:-:S13]  /*6b10*/  ISETP.GT.AND P6, PT, R3, 0x80, P6 ;  /* 0x000000800300780c */ /* 0x000fda00037c4270 */
[----:B0-----:R-:W-:Y:S02]  /*6b20*/  @P6 IMAD.MOV.U32 R8, RZ, RZ, R10 ;  /* 0x000000ffff086224 */ /* 0x001fe400078e000a */
[----:B------:R-:W-:-:S05]  /*6b30*/  @P6 IMAD.MOV.U32 R9, RZ, RZ, R11 ;  /* 0x000000ffff096224 */ /* 0x000fca00078e000b */
[----:B------:R0:W-:Y:S01]  /*6b40*/  @P6 STG.E.U16 desc[UR36][R8.64+0x12], R29 ;  /* 0x0000121d08006986 */ /* 0x0001e2000c101524 */
[----:B------:R-:W-:-:S04]  /*6b50*/  ISETP.GT.AND P6, PT, R4, 0x8, PT ;  /* 0x000000080400780c */ /* 0x000fc80003fc4270 */
[----:B------:R-:W-:-:S13]  /*6b60*/  ISETP.GT.AND P6, PT, R3, 0x88, P6 ;  /* 0x000000880300780c */ /* 0x000fda00037c4270 */
        /* <DEDUP_REMOVED lines=45> */
[----:B------:R-:W-:Y:S01]  /*6e40*/  @P6 STG.E.U16 desc[UR36][R8.64+0x42], R41 ;  /* 0x0000422908006986 */ /* 0x000fe2000c101524 */
[----:B------:R-:W-:-:S04]  /*6e50*/  ISETP.GT.AND P6, PT, R4, 0x20, PT ;  /* 0x000000200400780c */ /* 0x000fc80003fc4270 */
[----:B------:R-:W-:-:S13]  /*6e60*/  ISETP.GT.AND P6, PT, R3, 0x88, P6 ;  /* 0x000000880300780c */ /* 0x000fda00037c4270 */
[----:B------:R-:W-:Y:S01]  /*6e70*/  @P6 STG.E.U16 desc[UR36][R6.64+0x40], R42 ;  /* 0x0000402a06006986 */ /* 0x000fe2000c101524 */
[----:B------:R-:W-:-:S04]  /*6e80*/  ISETP.GT.AND P6, PT, R4, 0x21, PT ;  /* 0x000000210400780c */ /* 0x000fc80003fc4270 */
[----:B------:R-:W-:-:S13]  /*6e90*/  ISETP.GT.AND P6, PT, R3, 0x88, P6 ;  /* 0x000000880300780c */ /* 0x000fda00037c4270 */
[----:B------:R-:W-:Y:S02]  /*6ea0*/  @P6 IMAD.MOV.U32 R4, RZ, RZ, R6 ;  /* 0x000000ffff046224 */ /* 0x000fe400078e0006 */
[----:B------:R-:W-:-:S05]  /*6eb0*/  @P6 IMAD.MOV.U32 R5, RZ, RZ, R7 ;  /* 0x000000ffff056224 */ /* 0x000fca00078e0007 */
[----:B------:R0:W-:Y:S01]  /*6ec0*/  @P6 STG.E.U16 desc[UR36][R4.64+0x42], R43 ;  /* 0x0000422b04006986 */ /* 0x0001e2000c101524 */
[C---:B------:R-:W-:Y:S02]  /*6ed0*/  ISETP.GT.AND P6, PT, R3.reuse, 0x80, P5 ;  /* 0x000000800300780c */ /* 0x040fe40002fc4270 */
[----:B------:R-:W-:-:S11]  /*6ee0*/  ISETP.GT.AND P5, PT, R3, 0x88, P5 ;  /* 0x000000880300780c */ /* 0x000fd60002fa4270 */
[----:B0-----:R-:W-:Y:S02]  /*6ef0*/  @P6 IMAD.MOV.U32 R4, RZ, RZ, R10 ;  /* 0x000000ffff046224 */ /* 0x001fe400078e000a */
[----:B------:R-:W-:-:S05]  /*6f00*/  @P6 IMAD.MOV.U32 R5, RZ, RZ, R11 ;  /* 0x000000ffff056224 */ /* 0x000fca00078e000b */
[----:B------:R0:W-:Y:S01]  /*6f10*/  @P6 STG.E.U16 desc[UR36][R4.64+0x50], R44 ;  /* 0x0000502c04006986 */ /* 0x0001e2000c101524 */
[C---:B------:R-:W-:Y:S02]  /*6f20*/  ISETP.GT.AND P6, PT, R3.reuse, 0x80, P4 ;  /* 0x000000800300780c */ /* 0x040fe400027c4270 */
[----:B------:R-:W-:-:S11]  /*6f30*/  ISETP.GT.AND P4, PT, R3, 0x88, P4 ;  /* 0x000000880300780c */ /* 0x000fd60002784270 */
[----:B0-----:R-:W-:Y:S02]  /*6f40*/  @P6 IMAD.MOV.U32 R4, RZ, RZ, R10 ;  /* 0x000000ffff046224 */ /* 0x001fe400078e000a */
[----:B------:R-:W-:-:S05]  /*6f50*/  @P6 IMAD.MOV.U32 R5, RZ, RZ, R11 ;  /* 0x000000ffff056224 */ /* 0x000fca00078e000b */
[----:B------:R0:W-:Y:S02]  /*6f60*/  @P6 STG.E.U16 desc[UR36][R4.64+0x52], R45 ;  /* 0x0000522d04006986 */ /* 0x0001e4000c101524 */
[----:B0-----:R-:W-:Y:S02]  /*6f70*/  @P5 IMAD.MOV.U32 R4, RZ, RZ, R6 ;  /* 0x000000ffff045224 */ /* 0x001fe400078e0006 */
[----:B------:R-:W-:-:S05]  /*6f80*/  @P5 IMAD.MOV.U32 R5, RZ, RZ, R7 ;  /* 0x000000ffff055224 */ /* 0x000fca00078e0007 */
[----:B------:R0:W-:Y:S01]  /*6f90*/  @P5 STG.E.U16 desc[UR36][R4.64+0x50], R46 ;  /* 0x0000502e04005986 */ /* 0x0001e2000c101524 */
[C---:B------:R-:W-:Y:S02]  /*6fa0*/  ISETP.GT.AND P5, PT, R3.reuse, 0x80, P3 ;  /* 0x000000800300780c */ /* 0x040fe40001fa4270 */
[----:B------:R-:W-:Y:S01]  /*6fb0*/  ISETP.GT.AND P3, PT, R3, 0x88, P3 ;  /* 0x000000880300780c */ /* 0x000fe20001f64270 */
        /* <DEDUP_REMOVED lines=17> */
[----:B------:R0:W-:Y:S02]  /*70d0*/  @P3 STG.E.U16 desc[UR36][R4.64+0x60], R50 ;  /* 0x0000603204003986 */ /* 0x0001e4000c101524 */
[----:B0-----:R-:W-:Y:S02]  /*70e0*/  @P0 IMAD.MOV.U32 R4, RZ, RZ, R6 ;  /* 0x000000ffff040224 */ /* 0x001fe400078e0006 */
[----:B------:R-:W-:-:S05]  /*70f0*/  @P0 IMAD.MOV.U32 R5, RZ, RZ, R7 ;  /* 0x000000ffff050224 */ /* 0x000fca00078e0007 */
[----:B------:R0:W-:Y:S02]  /*7100*/  @P0 STG.E.U16 desc[UR36][R4.64+0x62], R51 ;  /* 0x0000623304000986 */ /* 0x0001e4000c101524 */
[----:B0-----:R-:W-:Y:S02]  /*7110*/  @P5 IMAD.MOV.U32 R4, RZ, RZ, R10 ;  /* 0x000000ffff045224 */ /* 0x001fe400078e000a */
[----:B------:R-:W-:-:S05]  /*7120*/  @P5 IMAD.MOV.U32 R5, RZ, RZ, R11 ;  /* 0x000000ffff055224 */ /* 0x000fca00078e000b */
[----:B------:R0:W-:Y:S04]  /*7130*/  @P5 STG.E.U16 desc[UR36][R4.64+0x70], R52 ;  /* 0x0000703404005986 */ /* 0x0001e8000c101524 */
[----:B------:R1:W-:Y:S01]  /*7140*/  @P4 STG.E.U16 desc[UR36][R10.64+0x72], R53 ;  /* 0x000072350a004986 */ /* 0x0003e2000c101524 */
[----:B0-----:R-:W-:Y:S02]  /*7150*/  @P2 IMAD.MOV.U32 R4, RZ, RZ, R6 ;  /* 0x000000ffff042224 */ /* 0x001fe400078e0006 */
[----:B------:R-:W-:-:S05]  /*7160*/  @P2 IMAD.MOV.U32 R5, RZ, RZ, R7 ;  /* 0x000000ffff052224 */ /* 0x000fca00078e0007 */
[----:B------:R1:W-:Y:S04]  /*7170*/  @P2 STG.E.U16 desc[UR36][R4.64+0x70], R54 ;  /* 0x0000703604002986 */ /* 0x0003e8000c101524 */
[----:B------:R1:W-:Y:S02]  /*7180*/  @P1 STG.E.U16 desc[UR36][R6.64+0x72], R55 ;  /* 0x0000723706001986 */ /* 0x0003e4000c101524 */
.L_x_158:
[----:B------:R-:W-:Y:S05]  /*7190*/  BSYNC B0 ;  /* 0x0000000000007941 */ /* 0x000fea0003800000 */
.L_x_34:
[----:B------:R-:W-:Y:S01]  /*71a0*/  ULDC UR4, c[0x0][0xc] ;  /* 0x0000030000047ab9 */ /* 0x000fe20000000800 */
[----:B------:R-:W-:Y:S01]  /*71b0*/  ULDC UR5, c[0x0][0x10] ;  /* 0x0000040000057ab9 */ /* 0x000fe20000000800 */
[----:B------:R-:W2:Y:S01]  /*71c0*/  LDC R3, c[0x0][0x14] ;  /* 0x00000500ff037b82 */ /* 0x000ea20000000800 */
[----:B------:R-:W-:Y:S01]  /*71d0*/  UIMAD.WIDE.U32 UR4, UR4, UR5, URZ ;  /* 0x00000005040472a5 */ /* 0x000fe2000f8e003f */
[----:B------:R-:W-:Y:S02]  /*71e0*/  IMAD.MOV.U32 R92, RZ, RZ, -0x1 ;  /* 0xffffffffff5c7424 */ /* 0x000fe400078e00ff */
[----:B------:R-:W-:-:S03]  /*71f0*/  IMAD.MOV.U32 R89, RZ, RZ, -0x1 ;  /* 0xffffffffff597424 */ /* 0x000fc600078e00ff */
[----:B--2---:R-:W-:-:S04]  /*7200*/  IMAD.WIDE.U32 R16, R3, UR4, R16 ;  /* 0x0000000403107c25 */ /* 0x004fc8000f8e0010 */
[----:B------:R-:W-:Y:S01]  /*7210*/  IMAD R3, R3, UR5, RZ ;  /* 0x0000000503037c24 */ /* 0x000fe2000f8e02ff */
[----:B------:R-:W-:Y:S02]  /*7220*/  ULDC.64 UR4, c[0x0][0x650] ;  /* 0x0001940000047ab9 */ /* 0x000fe40000000a00 */
[----:B------:R-:W-:Y:S01]  /*7230*/  ISETP.GE.U32.AND P0, PT, R16, UR4, PT ;  /* 0x0000000410007c0c */ /* 0x000fe2000bf06070 */
[--C-:B------:R-:W-:Y:S01]  /*7240*/  IMAD.IADD R17, R17, 0x1, R3.reuse ;  /* 0x0000000111117824 */ /* 0x100fe200078e0203 */
[----:B------:R-:W-:-:S04]  /*7250*/  PRMT R3, RZ, 0x7610, R3 ;  /* 0x00007610ff037816 */ /* 0x000fc80000000003 */
[----:B------:R-:W-:-:S13]  /*7260*/  ISETP.GE.U32.AND.EX P0, PT, R17, UR5, PT, P0 ;  /* 0x0000000511007c0c */ /* 0x000fda000bf06100 */
[----:B------:R-:W-:Y:S05]  /*7270*/  @P0 BRA `(.L_x_159) ;  /* 0x0000000400640947 */ /* 0x000fea0003800000 */
[----:B0-----:R-:W0:Y:S01]  /*7280*/  S2R R12, SR_CTAID.X ;  /* 0x00000000000c7919 */ /* 0x001e220000002500 */
[----:B-1-34-:R-:W1:Y:S01]  /*7290*/  LDC.64 R10, c[0x0][0x628] ;  /* 0x00018a00ff0a7b82 */ /* 0x01ae620000000a00 */
[----:B------:R-:W-:Y:S01]  /*72a0*/  ULDC UR4, c[0x0][0x150] ;  /* 0x0000540000047ab9 */ /* 0x000fe20000000800 */
[----:B------:R-:W-:Y:S01]  /*72b0*/  IMAD.MOV.U32 R8, RZ, RZ, R16 ;  /* 0x000000ffff087224 */ /* 0x000fe200078e0010 */
[----:B------:R-:W2:Y:S01]  /*72c0*/  S2R R24, SR_CTAID.Y ;  /* 0x0000000000187919 */ /* 0x000ea20000002600 */
[----:B------:R-:W-:-:S04]  /*72d0*/  IMAD.MOV.U32 R9, RZ, RZ, R17 ;  /* 0x000000ffff097224 */ /* 0x000fc800078e0011 */
[----:B------:R-:W3:Y:S08]  /*72e0*/  LDC R21, c[0x0][0x144] ;  /* 0x00005100ff157b82 */ /* 0x000ef00000000800 */
[----:B------:R-:W4:Y:S08]  /*72f0*/  LDC R0, c[0x0][0x630] ;  /* 0x00018c00ff007b82 */ /* 0x000f300000000800 */
[----:B------:R-:W2:Y:S01]  /*7300*/  LDC.64 R14, c[0x0][0x620] ;  /* 0x00018800ff0e7b82 */ /* 0x000ea20000000a00 */
[----:B-1----:R-:W-:-:S04]  /*7310*/  ISETP.NE.U32.AND P0, PT, R10, RZ, PT ;  /* 0x000000ff0a00720c */ /* 0x002fc80003f05070 */
[----:B------:R-:W-:Y:S02]  /*7320*/  ISETP.NE.AND.EX P0, PT, R11, RZ, PT, P0 ;  /* 0x000000ff0b00720c */ /* 0x000fe40003f05300 */
[----:B0-----:R-:W-:-:S05]  /*7330*/  I2FP.F32.U32 R3, R12 ;  /* 0x0000000c00037245 */ /* 0x001fca0000201000 */
[----:B------:R-:W-:-:S04]  /*7340*/  FMUL R3, R3, UR4 ;  /* 0x0000000403037c20 */ /* 0x000fc80008400000 */
[----:B------:R0:W1:Y:S02]  /*7350*/  F2I.U32.TRUNC.NTZ R20, R3 ;  /* 0x0000000300147305 */ /* 0x000064000020f000 */
[----:B---34-:R-:W-:Y:S05]  /*7360*/  @!P0 BRA `(.L_x_160) ;  /* 0x0000000000288947 */ /* 0x018fea0003800000 */
[----:B0-----:R-:W0:Y:S02]  /*7370*/  LDC R3, c[0x0][0x634] ;  /* 0x00018d00ff037b82 */ /* 0x001e240000000800 */
        /* <DEDUP_REMOVED lines=9> */
.L_x_160:
[----:B------:R-:W3:Y:S01]  /*7410*/  LDC.64 R28, c[0x0][0x640] ;  /* 0x00019000ff1c7b82 */ /* 0x000ee20000000a00 */
[-CC-:B------:R-:W-:Y:S01]  /*7420*/  SHF.R.U64 R89, R8, R0.reuse, R9.reuse ;  /* 0x0000000008597219 */ /* 0x180fe20000001209 */
[----:B-1----:R-:W-:Y:S01]  /*7430*/  IMAD.MOV R20, RZ, RZ, -R20 ;  /* 0x000000ffff147224 */ /* 0x002fe200078e0a14 */
[----:B------:R-:W-:Y:S01]  /*7440*/  SHF.R.U32.HI R0, RZ, R0, R9 ;  /* 0x00000000ff007219 */ /* 0x000fe20000011609 */
[----:B------:R-:W-:Y:S01]  /*7450*/  ULDC UR4, c[0x0][0x154] ;  /* 0x0000550000047ab9 */ /* 0x000fe20000000800 */
[----:B0-----:R-:W-:Y:S01]  /*7460*/  IADD3 R3, P0, RZ, -R89, RZ ;  /* 0x80000059ff037210 */ /* 0x001fe20007f1e0ff */
[----:B------:R-:W-:Y:S02]  /*7470*/  IMAD R21, R21, R20, R12 ;  /* 0x0000001415157224 */ /* 0x000fe400078e020c */
[----:B------:R-:W0:Y:S01]  /*7480*/  LDC R6, c[0x0][0x618] ;  /* 0x00018600ff067b82 */ /* 0x000e220000000800 */
[----:B------:R-:W-:Y:S02]  /*7490*/  IMAD.MOV.U32 R7, RZ, RZ, 0x1 ;  /* 0x00000001ff077424 */ /* 0x000fe400078e00ff */
[----:B------:R-:W-:-:S04]  /*74a0*/  IMAD.X R5, RZ, RZ, ~R0, P0 ;  /* 0x000000ffff057224 */ /* 0x000fc800000e0e00 */
[-C--:B--2---:R-:W-:Y:S01]  /*74b0*/  IMAD R0, R5, R14.reuse, RZ ;  /* 0x0000000e05007224 */ /* 0x084fe200078e02ff */
[----:B------:R-:W1:Y:S01]  /*74c0*/  LDC R8, c[0x0][0x608] ;  /* 0x00018200ff087b82 */ /* 0x000e620000000800 */
[----:B------:R-:W-:-:S04]  /*74d0*/  IMAD.WIDE.U32 R4, R3, R14, R16 ;  /* 0x0000000e03047225 */ /* 0x000fc800078e0010 */
[----:B------:R-:W-:Y:S01]  /*74e0*/  IMAD R3, R3, R15, R0 ;  /* 0x0000000f03037224 */ /* 0x000fe200078e0200 */
[----:B------:R-:W-:Y:S02]  /*74f0*/  I2FP.F32.U32 R0, R24 ;  /* 0x0000001800007245 */ /* 0x000fe40000201000 */
[----:B------:R-:W2:Y:S01]  /*7500*/  LDC R26, c[0x0][0x658] ;  /* 0x00019600ff1a7b82 */ /* 0x000ea20000000800 */
[----:B------:R-:W-:Y:S01]  /*7510*/  IMAD.IADD R3, R5, 0x1, R3 ;  /* 0x0000000105037824 */ /* 0x000fe200078e0203 */
[----:B---3--:R-:W-:Y:S01]  /*7520*/  ISETP.NE.U32.AND P0, PT, R28, RZ, PT ;  /* 0x000000ff1c00720c */ /* 0x008fe20003f05070 */
[----:B------:R-:W-:Y:S01]  /*7530*/  FMUL R0, R0, UR4 ;  /* 0x0000000400007c20 */ /* 0x000fe20008400000 */
[----:B------:R-:W-:Y:S02]  /*7540*/  IMAD.MOV.U32 R5, RZ, RZ, -0x1 ;  /* 0xffffffffff057424 */ /* 0x000fe400078e00ff */
[----:B------:R-:W-:Y:S01]  /*7550*/  ISETP.NE.AND.EX P0, PT, R29, RZ, PT, P0 ;  /* 0x000000ff1d00720c */ /* 0x000fe20003f05300 */
[----:B------:R3:W4:Y:S01]  /*7560*/  F2I.U32.TRUNC.NTZ R13, R0 ;  /* 0x00000000000d7305 */ /* 0x000722000020f000 */
[----:B------:R-:W3:Y:S01]  /*7570*/  LDC R15, c[0x0][0x148] ;  /* 0x00005200ff0f7b82 */ /* 0x000ee20000000800 */
[----:B0-----:R-:W-:-:S02]  /*7580*/  SHF.R.U64 R12, R4, R6, R3 ;  /* 0x00000006040c7219 */ /* 0x001fc40000001203 */
[----:B------:R-:W-:-:S05]  /*7590*/  SHF.R.U32.HI R3, RZ, R6, R3 ;  /* 0x00000006ff037219 */ /* 0x000fca0000011603 */
[----:B------:R-:W0:Y:S01]  /*75a0*/  LDC R20, c[0x0][0x600] ;  /* 0x00018000ff147b82 */ /* 0x000e220000000800 */
[-CC-:B-1----:R-:W-:Y:S02]  /*75b0*/  SHF.R.U64 R10, R12, R8.reuse, R3.reuse ;  /* 0x000000080c0a7219 */ /* 0x182fe40000001203 */
[----:B------:R-:W-:-:S05]  /*75c0*/  SHF.R.U32.HI R3, RZ, R8, R3 ;  /* 0x00000008ff037219 */ /* 0x000fca0000011603 */
[----:B------:R-:W1:Y:S01]  /*75d0*/  LDC R27, c[0x0][0x648] ;  /* 0x00019200ff1b7b82 */ /* 0x000e620000000800 */
[-C--:B--2---:R-:W-:Y:S02]  /*75e0*/  SHF.L.U32 R4, R5, R26.reuse, RZ ;  /* 0x0000001a05047219 */ /* 0x084fe400000006ff */
[-CC-:B------:R-:W-:Y:S02]  /*75f0*/  SHF.R.U64 R14, R10, R26.reuse, R3.reuse ;  /* 0x0000001a0a0e7219 */ /* 0x180fe40000001203 */
[----:B------:R-:W-:Y:S02]  /*7600*/  SHF.R.U32.HI R5, RZ, R26, R3 ;  /* 0x0000001aff057219 */ /* 0x000fe40000011603 */
[----:B------:R-:W-:Y:S01]  /*7610*/  LOP3.LUT R25, RZ, R4, RZ, 0x33, !PT ;  /* 0x00000004ff197212 */ /* 0x000fe200078e33ff */
[----:B------:R-:W2:Y:S01]  /*7620*/  LDC R30, c[0x0][0x638] ;  /* 0x00018e00ff1e7b82 */ /* 0x000ea20000000800 */
[----:B------:R-:W-:Y:S01]  /*7630*/  SHF.L.U32 R26, R7, R26, RZ ;  /* 0x0000001a071a7219 */ /* 0x000fe200000006ff */
[----:B------:R-:W-:-:S06]  /*7640*/  IMAD.MOV.U32 R4, RZ, RZ, R14 ;  /* 0x000000ffff047224 */ /* 0x000fcc00078e000e */
[----:B------:R-:W0:Y:S01]  /*7650*/  LDC R31, c[0x0][0x610] ;  /* 0x00018400ff1f7b82 */ /* 0x000e220000000800 */
[----:B----4-:R-:W-:Y:S05]  /*7660*/  @!P0 BRA `(.L_x_161) ;  /* 0x0000000000288947 */ /* 0x010fea0003800000 */
        /* <DEDUP_REMOVED lines=10> */
.L_x_161:
[----:B------:R-:W-:Y:S01]  /*7710*/  ISETP.NE.AND P0, PT, R2, 0x1, PT ;  /* 0x000000010200780c */ /* 0x000fe20003f05270 */
[----:B0-----:R-:W-:Y:S01]  /*7720*/  VIADD R7, R20, 0xffffffff ;  /* 0xffffffff14077836 */ /* 0x001fe20000000000 */
[----:B-1-3--:R-:W-:Y:S01]  /*7730*/  SHF.R.U64 R0, R4, R27, R5 ;  /* 0x0000001b04007219 */ /* 0x00afe20000001205 */
[----:B------:R-:W-:Y:S01]  /*7740*/  IMAD.MOV R13, RZ, RZ, -R13 ;  /* 0x000000ffff0d7224 */ /* 0x000fe200078e0a0d */
[----:B------:R-:W-:Y:S01]  /*7750*/  LOP3.LUT R5, R10, R25, RZ, 0xc0, !PT ;  /* 0x000000190a057212 */ /* 0x000fe200078ec0ff */
[----:B------:R-:W-:Y:S01]  /*7760*/  IMAD.MOV.U32 R4, RZ, RZ, 0x1 ;  /* 0x00000001ff047424 */ /* 0x000fe200078e00ff */
[----:B------:R-:W-:Y:S01]  /*7770*/  LOP3.LUT R12, R12, R7, RZ, 0xc0, !PT ;  /* 0x000000070c0c7212 */ /* 0x000fe200078ec0ff */
[----:B------:R-:W-:Y:S02]  /*7780*/  IMAD.MOV R3, RZ, RZ, -R0 ;  /* 0x000000ffff037224 */ /* 0x000fe400078e0a00 */
[----:B------:R-:W-:Y:S02]  /*7790*/  IMAD R0, R26, R0, R5 ;  /* 0x000000001a007224 */ /* 0x000fe400078e0205 */
[----:B--2---:R-:W-:-:S02]  /*77a0*/  IMAD R3, R3, R30, R14 ;  /* 0x0000001e03037224 */ /* 0x004fc400078e020e */
[----:B------:R-:W-:Y:S02]  /*77b0*/  @P0 IMAD R21, R15, R13, R24 ;  /* 0x0000000d0f150224 */ /* 0x000fe400078e0218 */
[----:B------:R-:W-:Y:S01]  /*77c0*/  IMAD R5, R3, R20, R12 ;  /* 0x0000001403057224 */ /* 0x000fe200078e020c */
[----:B------:R-:W-:Y:S01]  /*77d0*/  PRMT R3, R4, 0x7610, R3 ;  /* 0x0000761004037816 */ /* 0x000fe20000000003 */
[----:B------:R-:W-:-:S05]  /*77e0*/  IMAD R0, R0, R31, R21 ;  /* 0x0000001f00007224 */ /* 0x000fca00078e0215 */
[----:B------:R-:W-:Y:S02]  /*77f0*/  SEL R92, R5, R0, !P0 ;  /* 0x00000000055c7207 */ /* 0x000fe40004000000 */
[----:B------:R-:W-:-:S07]  /*7800*/  SEL R0, R0, R5, !P0 ;  /* 0x0000000500007207 */ /* 0x000fce0004000000 */
.L_x_159:
[----:B------:R-:W-:Y:S01]  /*7810*/  LOP3.LUT P0, RZ, R3, 0xff, RZ, 0xc0, !PT ;  /* 0x000000ff03ff7812 */ /* 0x000fe2000780c0ff */
[----:B------:R-:W-:-:S12]  /*7820*/  IMAD.MOV.U32 R96, RZ, RZ, R0 ;  /* 0x000000ffff607224 */ /* 0x000fd800078e0000 */
[----:B------:R-:W-:Y:S05]  /*7830*/  @P0 BRA `(.L_x_162) ;  /* 0xffffff9800800947 */ /* 0x000fea000383ffff */
[----:B------:R-:W-:Y:S05]  /*7840*/  EXIT ;  /* 0x000000000000794d */ /* 0x000fea0003800000 */
.L_x_7:
        /* <DEDUP_REMOVED lines=26> */
.L_x_164:
[----:B------:R-:W0:Y:S01]  /*79f0*/  LDC.64 R28, c[0x0][0x640] ;  /* 0x00019000ff1c7b82 */ /* 0x000e220000000a00 */
[-CC-:B------:R-:W-:Y:S01]  /*7a00*/  SHF.R.U64 R22, R12, R6.reuse, R13.reuse ;  /* 0x000000060c167219 */ /* 0x180fe2000000120d */
[----:B------:R-:W-:Y:S01]  /*7a10*/  IMAD.MOV.U32 R30, RZ, RZ, 0x1 ;  /* 0x00000001ff1e7424 */ /* 0x000fe200078e00ff */
[----:B------:R-:W-:Y:S02]  /*7a20*/  SHF.R.U32.HI R6, RZ, R6, R13 ;  /* 0x00000006ff067219 */ /* 0x000fe4000001160d */
        /* <DEDUP_REMOVED lines=8> */
[----:B------:R-:W-:Y:S01]  /*7ab0*/  IMAD.IADD R9, R9, 0x1, R11 ;  /* 0x0000000109097824 */ /* 0x000fe200078e020b */
[----:B0-----:R-:W-:-:S04]  /*7ac0*/  ISETP.NE.U32.AND P0, PT, R28, RZ, PT ;  /* 0x000000ff1c00720c */ /* 0x001fc80003f05070 */
[----:B------:R-:W-:Y:S02]  /*7ad0*/  ISETP.NE.AND.EX P0, PT, R29, RZ, PT, P0 ;  /* 0x000000ff1d00720c */ /* 0x000fe40003f05300 */
[----:B------:R-:W0:Y:S01]  /*7ae0*/  LDC R20, c[0x0][0x600] ;  /* 0x00018000ff147b82 */ /* 0x000e220000000800 */
[-CC-:B-1----:R-:W-:Y:S01]  /*7af0*/  SHF.R.U64 R14, R8, R10.reuse, R9.reuse ;  /* 0x0000000a080e7219 */ /* 0x182fe20000001209 */
[----:B------:R-:W-:Y:S01]  /*7b00*/  IMAD.MOV.U32 R8, RZ, RZ, -0x1 ;  /* 0xffffffffff087424 */ /* 0x000fe200078e00ff */
[----:B------:R-:W-:-:S05]  /*7b10*/  SHF.R.U32.HI R9, RZ, R10, R9 ;  /* 0x0000000aff097219 */ /* 0x000fca0000011609 */
[----:B------:R-:W1:Y:S01]  /*7b20*/  LDC R24, c[0x0][0x648] ;  /* 0x00019200ff187b82 */ /* 0x000e620000000800 */
[-CC-:B--2---:R-:W-:Y:S02]  /*7b30*/  SHF.R.U64 R23, R14, R12.reuse, R9.reuse ;  /* 0x0000000c0e177219 */ /* 0x184fe40000001209 */
[----:B------:R-:W-:-:S05]  /*7b40*/  SHF.R.U32.HI R6, RZ, R12, R9 ;  /* 0x0000000cff067219 */ /* 0x000fca0000011609 */
[----:B------:R-:W2:Y:S01]  /*7b50*/  LDC R26, c[0x0][0x638] ;  /* 0x00018e00ff1a7b82 */ /* 0x000ea20000000800 */
[-C--:B---3--:R-:W-:Y:S02]  /*7b60*/  SHF.L.U32 R8, R8, R27.reuse, RZ ;  /* 0x0000001b08087219 */ /* 0x088fe400000006ff */
[-CC-:B------:R-:W-:Y:S02]  /*7b70*/  SHF.R.U64 R25, R23, R27.reuse, R6.reuse ;  /* 0x0000001b17197219 */ /* 0x180fe40000001206 */
[----:B------:R-:W-:Y:S02]  /*7b80*/  LOP3.LUT R32, RZ, R8, RZ, 0x33, !PT ;  /* 0x00000008ff207212 */ /* 0x000fe400078e33ff */
[----:B------:R-:W-:Y:S01]  /*7b90*/  SHF.R.U32.HI R9, RZ, R27, R6 ;  /* 0x0000001bff097219 */ /* 0x000fe20000011606 */
[----:B------:R-:W3:Y:S01]  /*7ba0*/  LDC R31, c[0x0][0x610] ;  /* 0x00018400ff1f7b82 */ /* 0x000ee20000000800 */
[----:B------:R-:W-:Y:S01]  /*7bb0*/  IMAD.MOV.U32 R8, RZ, RZ, R25 ;  /* 0x000000ffff087224 */ /* 0x000fe200078e0019 */
[----:B------:R-:W-:Y:S06]  /*7bc0*/  @!P0 BRA `(.L_x_165) ;  /* 0x0000000000288947 */ /* 0x000fec0003800000 */
        /* <DEDUP_REMOVED lines=10> */
.L_x_165:
[----:B------:R-:W-:Y:S01]  /*7c70*/  ISETP.NE.AND P0, PT, R2, 0x1, PT ;  /* 0x000000010200780c */ /* 0x000fe20003f05270 */
[----:B------:R-:W-:Y:S01]  /*7c80*/  IMAD.MOV.U32 R13, RZ, RZ, R22 ;  /* 0x000000ffff0d7224 */ /* 0x000fe200078e0016 */
[----:B-1----:R-:W-:Y:S01]  /*7c90*/  SHF.R.U64 R6, R8, R24, R9 ;  /* 0x0000001808067219 */ /* 0x002fe20000001209 */
[----:B0-----:R-:W-:Y:S01]  /*7ca0*/  VIADD R9, R20, 0xffffffff ;  /* 0xffffffff14097836 */ /* 0x001fe20000000000 */
[----:B------:R-:W-:Y:S02]  /*7cb0*/  SHF.L.U32 R30, R30, R27, RZ ;  /* 0x0000001b1e1e7219 */ /* 0x000fe400000006ff */
[----:B------:R-:W-:Y:S01]  /*7cc0*/  LOP3.LUT R5, R23, R32, RZ, 0xc0, !PT ;  /* 0x0000002017057212 */ /* 0x000fe200078ec0ff */
[----:B------:R-:W-:-:S04]  /*7cd0*/  IMAD.MOV R8, RZ, RZ, -R6 ;  /* 0x000000ffff087224 */ /* 0x000fc800078e0a06 */
[----:B------:R-:W-:Y:S01]  /*7ce0*/  IMAD R6, R30, R6, R5 ;  /* 0x000000061e067224 */ /* 0x000fe200078e0205 */
[----:B------:R-:W-:Y:S01]  /*7cf0*/  LOP3.LUT R5, R14, R9, RZ, 0xc0, !PT ;  /* 0x000000090e057212 */ /* 0x000fe200078ec0ff */
[----:B------:R-:W-:Y:S02]  /*7d00*/  @P0 IMAD R3, R7, R21, R4 ;  /* 0x0000001507030224 */ /* 0x000fe400078e0204 */
[----:B--2---:R-:W-:Y:S02]  /*7d10*/  IMAD R4, R8, R26, R25 ;  /* 0x0000001a08047224 */ /* 0x004fe400078e0219 */
[----:B---3--:R-:W-:Y:S02]  /*7d20*/  IMAD R3, R6, R31, R3 ;  /* 0x0000001f06037224 */ /* 0x008fe400078e0203 */
[----:B------:R-:W-:Y:S02]  /*7d30*/  IMAD R4, R4, R20, R5 ;  /* 0x0000001404047224 */ /* 0x000fe400078e0205 */
[----:B------:R-:W-:-:S03]  /*7d40*/  IMAD.MOV.U32 R6, RZ, RZ, 0x1 ;  /* 0x00000001ff067424 */ /* 0x000fc600078e00ff */
[----:B------:R-:W-:Y:S02]  /*7d50*/  SEL R20, R4, R3, !P0 ;  /* 0x0000000304147207 */ /* 0x000fe40004000000 */
[----:B------:R-:W-:-:S07]  /*7d60*/  SEL R11, R3, R4, !P0 ;  /* 0x00000004030b7207 */ /* 0x000fce0004000000 */
.L_x_163:
[----:B------:R-:W-:-:S08]  /*7d70*/  NOP ;  /* 0x0000000000007918 */ /* 0x000fd00000000000 */
[----:B------:R-:W0:-:S00]  /*7d80*/  USETMAXREG.DEALLOC.CTAPOOL 0x28 ;  /* 0x00000028000079c8 */ /* 0x000e0000080e0500 */
[----:B0-----:R-:W-:-:S13]  /*7d90*/  ISETP.NE.AND P0, PT, R0, RZ, PT ;  /* 0x000000ff0000720c */ /* 0x001fda0003f05270 */
[----:B------:R-:W-:Y:S05]  /*7da0*/  @P0 EXIT ;  /* 0x000000000000094d */ /* 0x000fea0003800000 */
[----:B------:R-:W-:Y:S01]  /*7db0*/  LOP3.LUT P0, RZ, R6, 0xff, RZ, 0xc0, !PT ;  /* 0x000000ff06ff7812 */ /* 0x000fe2000780c0ff */
[----:B------:R-:W-:Y:S02]  /*7dc0*/  IMAD.MOV.U32 R0, RZ, RZ, 0x1 ;  /* 0x00000001ff007424 */ /* 0x000fe400078e00ff */
[----:B------:R-:W-:-:S10]  /*7dd0*/  IMAD.MOV.U32 R12, RZ, RZ, RZ ;  /* 0x000000ffff0c7224 */ /* 0x000fd400078e00ff */
[----:B------:R-:W-:Y:S05]  /*7de0*/  @!P0 BRA `(.L_x_166) ;  /* 0x0000000c00908947 */ /* 0x000fea0003800000 */
[----:B------:R-:W0:Y:S01]  /*7df0*/  LDC R0, c[0x0][0x28c] ;  /* 0x0000a300ff007b82 */ /* 0x000e220000000800 */
[----:B------:R-:W-:Y:S01]  /*7e00*/  ULDC UR5, c[0x0][0x658] ;  /* 0x0001960000057ab9 */ /* 0x000fe20000000800 */
[----:B------:R-:W-:Y:S01]  /*7e10*/  UMOV UR11, 0xffffffff ;  /* 0xffffffff000b7882 */ /* 0x000fe20000000000 */
[----:B------:R-:W-:Y:S01]  /*7e20*/  UMOV UR17, 0x1 ;  /* 0x0000000100117882 */ /* 0x000fe20000000000 */
[----:B------:R-:W-:Y:S01]  /*7e30*/  USHF.L.U32 UR11, UR11, UR5, URZ ;  /* 0x000000050b0b7299 */ /* 0x000fe2000800063f */
[----:B------:R-:W-:Y:S01]  /*7e40*/  BSSY B0, `(.L_x_166) ;  /* 0x00000de000007945 */ /* 0x000fe20003800000 */
[----:B------:R-:W-:Y:S01]  /*7e50*/  ULDC UR9, c[0x0][0xc] ;  /* 0x0000030000097ab9 */ /* 0x000fe20000000800 */
[----:B------:R-:W-:Y:S01]  /*7e60*/  ULDC UR16, c[0x0][0x10] ;  /* 0x0000040000107ab9 */ /* 0x000fe20000000800 */
[----:B------:R-:W1:Y:S01]  /*7e70*/  S2UR UR8, SR_CgaCtaId ;  /* 0x00000000000879c3 */ /* 0x000e620000008800 */
[----:B------:R-:W-:Y:S01]  /*7e80*/  ULOP3.LUT UR13, URZ, UR11, URZ, 0x33, !UPT ;  /* 0x0000000b3f0d7292 */ /* 0x000fe2000f8e333f */
[----:B------:R-:W-:Y:S01]  /*7e90*/  IMAD.MOV.U32 R10, RZ, RZ, 0x1 ;  /* 0x00000001ff0a7424 */ /* 0x000fe200078e00ff */
[----:B------:R-:W-:Y:S01]  /*7ea0*/  LOP3.LUT R9, R19, 0x2, RZ, 0xfc, !PT ;  /* 0x0000000213097812 */ /* 0x000fe200078efcff */
[----:B------:R-:W-:Y:S01]  /*7eb0*/  IMAD.MOV.U32 R12, RZ, RZ, RZ ;  /* 0x000000ffff0c7224 */ /* 0x000fe200078e00ff */
[----:B------:R-:W-:Y:S01]  /*7ec0*/  ULDC UR4, c[0x0][0x600] ;  /* 0x0001800000047ab9 */ /* 0x000fe20000000800 */
[----:B------:R-:W-:Y:S01]  /*7ed0*/  UMOV UR19, 0x11 ;  /* 0x0000001100137882 */ /* 0x000fe20000000000 */
[----:B------:R-:W-:-:S02]  /*7ee0*/  UIADD3 UR4, UR4, -0x1, URZ ;  /* 0xffffffff04047890 */ /* 0x000fc4000fffe03f */
[----:B------:R-:W-:Y:S01]  /*7ef0*/  USHF.L.U32 UR5, UR17, UR5, URZ ;  /* 0x0000000511057299 */ /* 0x000fe2000800063f */
[----:B------:R-:W-:Y:S01]  /*7f00*/  ULDC.64 UR28, c[0x0][0x198] ;  /* 0x00006600001c7ab9 */ /* 0x000fe20000000a00 */
[----:B0-----:R-:W-:-:S05]  /*7f10*/  VIADD R0, R0, 0x3f ;  /* 0x0000003f00007836 */ /* 0x001fca0000000000 */
[----:B------:R-:W-:Y:S01]  /*7f20*/  SHF.R.S32.HI R3, RZ, 0x1f, R0 ;  /* 0x0000001fff037819 */ /* 0x000fe20000011400 */
[----:B-1----:R-:W-:-:S03]  /*7f30*/  USHF.R.U32.HI UR27, URZ, 0x2, UR8 ;  /* 0x000000023f1b7899 */ /* 0x002fc60008011608 */
[----:B------:R-:W-:Y:S01]  /*7f40*/  LEA.HI R3, R3, R0, RZ, 0x6 ;  /* 0x0000000003037211 */ /* 0x000fe200078f30ff */
[----:B------:R-:W-:Y:S01]  /*7f50*/  ULOP3.LUT UR10, UR8, 0x3, URZ, 0xc0, !UPT ;  /* 0x00000003080a7892 */ /* 0x000fe2000f8ec03f */
[----:B------:R-:W-:Y:S01]  /*7f60*/  IMAD.MOV.U32 R0, RZ, RZ, 0x1 ;  /* 0x00000001ff007424 */ /* 0x000fe200078e00ff */
[----:B------:R-:W-:Y:S01]  /*7f70*/  USHF.L.U32 UR6, UR8, 0x4, URZ ;  /* 0x0000000408067899 */ /* 0x000fe2000800063f */
[----:B------:R-:W-:Y:S01]  /*7f80*/  SHF.R.S32.HI R3, RZ, 0x6, R3 ;  /* 0x00000006ff037819 */ /* 0x000fe20000011403 */
[----:B------:R-:W-:Y:S02]  /*7f90*/  USHF.L.U32 UR7, UR8, 0xa, URZ ;  /* 0x0000000a08077899 */ /* 0x000fe4000800063f */
[----:B------:R-:W-:Y:S02]  /*7fa0*/  ULOP3.LUT UR8, UR8, 0xfffffffc, URZ, 0xc0, !UPT ;  /* 0xfffffffc08087892 */ /* 0x000fe4000f8ec03f */
[----:B------:R-:W-:Y:S01]  /*7fb0*/  UISETP.GT.U32.AND UP0, UPT, UR10, 0xffff, UPT ;  /* 0x0000ffff0a00788c */ /* 0x000fe2000bf04070 */
[----:B------:R-:W-:Y:S01]  /*7fc0*/  VIADD R8, R3, 0x1 ;  /* 0x0000000103087836 */ /* 0x000fe20000000000 */
[----:B------:R-:W-:-:S02]  /*7fd0*/  ULOP3.LUT UR12, UR8, 0x1, URZ, 0xfc, !UPT ;  /* 0x00000001080c7892 */ /* 0x000fc4000f8efc3f */
[----:B------:R-:W-:Y:S02]  /*7fe0*/  ULOP3.LUT UR14, UR8, 0x2, URZ, 0xfc, !UPT ;  /* 0x00000002080e7892 */ /* 0x000fe4000f8efc3f */
[----:B------:R-:W-:Y:S02]  /*7ff0*/  USHF.L.U32 UR11, UR17, UR8, URZ ;  /* 0x00000008110b7299 */ /* 0x000fe4000800063f */
[----:B------:R-:W-:Y:S02]  /*8000*/  ULOP3.LUT UR15, UR8, 0x3, URZ, 0xfc, !UPT ;  /* 0x00000003080f7892 */ /* 0x000fe4000f8efc3f */
[----:B------:R-:W-:Y:S02]  /*8010*/  UIMAD.WIDE.U32 UR8, UR9, UR16, URZ ;  /* 0x00000010090872a5 */ /* 0x000fe4000f8e003f */
[----:B------:R-:W-:Y:S02]  /*8020*/  USHF.L.U32 UR12, UR17, UR12, URZ ;  /* 0x0000000c110c7299 */ /* 0x000fe4000800063f */
[----:B------:R-:W-:-:S02]  /*8030*/  USHF.L.U32 UR14, UR17, UR14, URZ ;  /* 0x0000000e110e7299 */ /* 0x000fc4000800063f */
[----:B------:R-:W-:Y:S01]  /*8040*/  USEL UR10, UR10, 0xffff, !UP0 ;  /* 0x0000ffff0a0a7887 */ /* 0x000fe2000c000000 */
[----:B------:R-:W-:Y:S01]  /*8050*/  ULDC UR16, c[0x0][0x14] ;  /* 0x0000050000107ab9 */ /* 0x000fe20000000800 */
[----:B------:R-:W-:Y:S02]  /*8060*/  USHF.L.U32 UR15, UR17, UR15, URZ ;  /* 0x0000000f110f7299 */ /* 0x000fe4000800063f */
[----:B------:R-:W-:Y:S02]  /*8070*/  UIMAD.WIDE.U32 UR22, UR8, UR16, URZ ;  /* 0x00000010081672a5 */ /* 0x000fe4000f8e003f */
[----:B------:R-:W-:Y:S02]  /*8080*/  UIMAD UR21, UR9, UR16, URZ ;  /* 0x00000010091572a4 */ /* 0x000fe4000f8e023f */
[----:B------:R-:W-:Y:S02]  /*8090*/  ULOP3.LUT UR11, UR14, UR11, UR12, 0xfe, !UPT ;  /* 0x0000000b0e0b7292 */ /* 0x000fe4000f8efe0c */
[----:B------:R-:W-:-:S02]  /*80a0*/  ULOP3.LUT UR10, UR10, 0xffff, URZ, 0xc0, !UPT ;  /* 0x0000ffff0a0a7892 */ /* 0x000fc4000f8ec03f */
[----:B------:R-:W-:Y:S02]  /*80b0*/  ULOP3.LUT UR6, UR6, 0x30, URZ, 0xc0, !UPT ;  /* 0x0000003006067892 */ /* 0x000fe4000f8ec03f */
[----:B------:R-:W-:Y:S02]  /*80c0*/  ULOP3.LUT UR7, UR7, 0xc00, URZ, 0xc0, !UPT ;  /* 0x00000c0007077892 */ /* 0x000fe4000f8ec03f */
[----:B------:R-:W-:Y:S02]  /*80d0*/  UIADD3 UR21, UR23, UR21, URZ ;  /* 0x0000001517157290 */ /* 0x000fe4000fffe03f */
[----:B------:R-:W-:Y:S02]  /*80e0*/  ULOP3.LUT UR18, UR11, UR15, URZ, 0xfc, !UPT ;  /* 0x0000000f0b127292 */ /* 0x000fe4000f8efc3f */
[----:B------:R-:W-:-:S12]  /*80f0*/  USHF.L.U32 UR19, UR19, UR10, URZ ;  /* 0x0000000a13137299 */ /* 0x000fd8000800063f */
.L_x_177:
[----:B------:R-:W-:-:S03]  /*8100*/  UMOV UR8, 0xffffffff ;  /* 0xffffffff00087882 */ /* 0x000fc60000000000 */
[----:B------:R-:W-:Y:S05]  /*8110*/  BRA.DIV UR8, `(.L_x_167) ;  /* 0x0000000e08d07947 */ /* 0x000fea000b800000 */
[----:B------:R-:W-:-:S13]  /*8120*/  ELECT P6, URZ, PT ;  /* 0x00000000003f782f */ /* 0x000fda00038c0000 */
.L_x_189:
[----:B------:R-:W0:Y:S01]  /*8130*/  LDC R4, c[0x0][0x28c] ;  /* 0x0000a300ff047b82 */ /* 0x000e220000000800 */
[----:B------:R-:W-:Y:S01]  /*8140*/  BSSY B1, `(.L_x_168) ;  /* 0x000003c000017945 */ /* 0x000fe20003800000 */
[----:B0-----:R-:W-:-:S13]  /*8150*/  ISETP.LT.OR P6, PT, R4, 0x1, !P6 ;  /* 0x000000010400780c */ /* 0x001fda00077c1670 */
[----:B------:R-:W-:Y:S05]  /*8160*/  @P6 BRA `(.L_x_169) ;  /* 0x0000000000e46947 */ /* 0x000fea0003800000 */
[----:B------:R-:W-:Y:S01]  /*8170*/  LEA R11, R11, UR27, 0x1 ;  /* 0x0000001b0b0b7c11 */ /* 0x000fe2000f8e08ff */
[----:B------:R-:W-:Y:S01]  /*8180*/  IMAD.MOV.U32 R21, RZ, RZ, RZ ;  /* 0x000000ffff157224 */ /* 0x000fe200078e00ff */
[----:B------:R-:W-:Y:S01]  /*8190*/  LEA R20, R20, UR6, 0x6 ;  /* 0x0000000614147c11 */ /* 0x000fe2000f8e30ff */
[----:B------:R-:W-:Y:S02]  /*81a0*/  IMAD.MOV.U32 R4, RZ, RZ, R8 ;  /* 0x000000ffff047224 */ /* 0x000fe400078e0008 */
[----:B------:R-:W-:Y:S02]  /*81b0*/  IMAD.MOV.U32 R5, RZ, RZ, R0 ;  /* 0x000000ffff057224 */ /* 0x000fe400078e0000 */
[----:B------:R-:W-:Y:S02]  /*81c0*/  IMAD.MOV.U32 R6, RZ, RZ, R12 ;  /* 0x000000ffff067224 */ /* 0x000fe400078e000c */
[----:B------:R-:W-:-:S07]  /*81d0*/  IMAD.SHL.U32 R15, R11, 0x80, RZ ;  /* 0x000000800b0f7824 */ /* 0x000fce00078e00ff */
.L_x_172:
[----:B------:R-:W0:Y:S01]  /*81e0*/  S2R R14, SR_CgaCtaId ;  /* 0x00000000000e7919 */ /* 0x000e220000008800 */
[----:B------:R-:W-:Y:S02]  /*81f0*/  MOV R7, 0x400 ;  /* 0x0000040000077802 */ /* 0x000fe40000000f00 */
[----:B------:R-:W-:-:S13]  /*8200*/  LOP3.LUT P1, RZ, R18, 0x7f, RZ, 0xc0, !PT ;  /* 0x0000007f12ff7812 */ /* 0x000fda000782c0ff */
[----:B------:R-:W1:Y:S01]  /*8210*/  @!P1 LDC R11, c[0x0][0x500] ;  /* 0x00014000ff0b9b82 */ /* 0x000e620000000800 */
[----:B0-----:R-:W-:Y:S02]  /*8220*/  LEA R22, R14, R7, 0x18 ;  /* 0x000000070e167211 */ /* 0x001fe400078ec0ff */
[----:B------:R-:W-:-:S03]  /*8230*/  SHF.L.U32 R7, R5, 0x1f, RZ ;  /* 0x0000001f05077819 */ /* 0x000fc600000006ff */
[----:B------:R-:W-:-:S04]  /*8240*/  IMAD R14, R6, 0x8, R22 ;  /* 0x00000008060e7824 */ /* 0x000fc800078e0216 */
[----:B------:R-:W0:Y:S02]  /*8250*/  SYNCS.PHASECHK.TRANS64.TRYWAIT P0, [R14+URZ+0x28], R7 ;  /* 0x000028070e0075a7 */ /* 0x000e24000800017f */
[----:B01----:R-:W-:Y:S05]  /*8260*/  @!P0 BRA `(.L_x_170) ;  /* 0x0000000c009c8947 */ /* 0x003fea0003800000 */
.L_x_190:
[----:B0-----:R-:W-:Y:S01]  /*8270*/  PRMT R7, R9, 0x9910, RZ ;  /* 0x0000991009077816 */ /* 0x001fe200000000ff */
[----:B------:R0:W-:Y:S03]  /*8280*/  @!P1 SYNCS.ARRIVE.TRANS64 RZ, [R14+URZ], R11 ;  /* 0x0000000b0eff99a7 */ /* 0x0001e6000800003f */
[----:B------:R-:W-:-:S13]  /*8290*/  ISETP.NE.AND P0, PT, R7, 0x2, PT ;  /* 0x000000020700780c */ /* 0x000fda0003f05270 */
[----:B0-----:R-:W-:Y:S05]  /*82a0*/  @P0 BRA `(.L_x_171) ;  /* 0x0000000000040947 */ /* 0x001fea0003800000 */
[----:B------:R-:W-:Y:S01]  /*82b0*/  BPT.TRAP 0x1 ;  /* 0x000000040000795c */ /* 0x000fe20000300000 */
.L_x_171:
[----:B------:R-:W-:Y:S01]  /*82c0*/  LEA R7, R6, UR27, 0x1 ;  /* 0x0000001b06077c11 */ /* 0x000fe2000f8e08ff */
[----:B------:R-:W-:Y:S01]  /*82d0*/  VIADD R4, R4, 0xffffffff ;  /* 0xffffffff04047836 */ /* 0x000fe20000000000 */
[----:B------:R-:W-:Y:S01]  /*82e0*/  R2UR UR25, R15 ;  /* 0x000000000f1972ca */ /* 0x000fe200000e0000 */
[----:B------:R-:W-:Y:S01]  /*82f0*/  UIADD3 UR14, UP0, UR28, 0xf0, URZ ;  /* 0x000000f01c0e7890 */ /* 0x000fe2000ff1e03f */
[----:B------:R-:W-:Y:S01]  /*8300*/  R2UR UR9, R14 ;  /* 0x000000000e0972ca */ /* 0x000fe200000e0000 */
[----:B------:R-:W-:Y:S01]  /*8310*/  IMAD.SHL.U32 R7, R7, 0x2000, RZ ;  /* 0x0000200007077824 */ /* 0x000fe200078e00ff */
[----:B------:R-:W-:Y:S01]  /*8320*/  R2UR UR10, R21 ;  /* 0x00000000150a72ca */ /* 0x000fe200000e0000 */
[----:B------:R-:W-:Y:S01]  /*8330*/  UIADD3 UR32, UP1, UR28, 0x1f0, URZ ;  /* 0x000001f01c207890 */ /* 0x000fe2000ff3e03f */
[----:B------:R-:W-:Y:S01]  /*8340*/  R2UR UR12, R13 ;  /* 0x000000000d0c72ca */ /* 0x000fe200000e0000 */
[--C-:B------:R-:W-:Y:S01]  /*8350*/  IMAD R11, R7, 0x2, R22.reuse ;  /* 0x00000002070b7824 */ /* 0x100fe200078e0216 */
[----:B------:R-:W-:Y:S01]  /*8360*/  LEA R7, R6, UR7, 0xc ;  /* 0x0000000706077c11 */ /* 0x000fe2000f8e60ff */
[----:B------:R-:W-:Y:S01]  /*8370*/  UIADD3.X UR15, URZ, UR29, URZ, UP0, !UPT ;  /* 0x0000001d3f0f7290 */ /* 0x000fe200087fe43f */
[----:B------:R-:W-:Y:S01]  /*8380*/  R2UR UR26, R20 ;  /* 0x00000000141a72ca */ /* 0x000fe200000e0000 */
[----:B------:R-:W-:Y:S01]  /*8390*/  UPRMT UR20, URZ, 0x5410, UR19 ;  /* 0x000054103f147896 */ /* 0x000fe20008000013 */
[----:B------:R-:W-:Y:S01]  /*83a0*/  R2UR UR8, R11 ;  /* 0x000000000b0872ca */ /* 0x000fe200000e0000 */
[----:B------:R-:W-:Y:S01]  /*83b0*/  IMAD R7, R7, 0x2, R22 ;  /* 0x0000000207077824 */ /* 0x000fe200078e0216 */
[----:B------:R-:W-:Y:S01]  /*83c0*/  ISETP.GT.AND P1, PT, R4, 0x1, PT ;  /* 0x000000010400780c */ /* 0x000fe20003f24270 */
[----:B------:R-:W-:Y:S01]  /*83d0*/  VIADD R6, R6, 0x1 ;  /* 0x0000000106067836 */ /* 0x000fe20000000000 */
[----:B------:R-:W-:Y:S01]  /*83e0*/  UPRMT UR30, URZ, 0x5410, UR18 ;  /* 0x000054103f1e7896 */ /* 0x000fe20008000012 */
[----:B------:R-:W-:Y:S01]  /*83f0*/  VIADD R21, R21, 0x40 ;  /* 0x0000004015157836 */ /* 0x000fe20000000000 */
[----:B------:R-:W-:Y:S01]  /*8400*/  R2UR UR11, R7 ;  /* 0x00000000070b72ca */ /* 0x000fe200000e0000 */
[----:B------:R-:W-:Y:S01]  /*8410*/  UIADD3.X UR33, URZ, UR29, URZ, UP1, !UPT ;  /* 0x0000001d3f217290 */ /* 0x000fe20008ffe43f */
[----:B------:R-:W-:Y:S01]  /*8420*/  ISETP.NE.AND P0, PT, R6, 0x5, PT ;  /* 0x000000050600780c */ /* 0x000fe20003f05270 */
[----:B------:R-:W-:Y:S01]  /*8430*/  UMOV UR16, 0x0 ;  /* 0x0000000000107882 */ /* 0x000fe20000000000 */
[----:B------:R-:W-:-:S02]  /*8440*/  UMOV UR17, 0x10000000 ;  /* 0x1000000000117882 */ /* 0x000fc40000000000 */
[----:B------:R-:W-:Y:S01]  /*8450*/  SEL R14, RZ, 0x1, P0 ;  /* 0x00000001ff0e7807 */ /* 0x000fe20000000000 */
[----:B------:R-:W-:Y:S01]  /*8460*/  UIADD3 UR8, UR8, 0x100, URZ ;  /* 0x0000010008087890 */ /* 0x000fe2000fffe03f */
[----:B------:R-:W-:Y:S02]  /*8470*/  SEL R6, R6, RZ, P0 ;  /* 0x000000ff06067207 */ /* 0x000fe40000000000 */
[----:B------:R-:W-:-:S03]  /*8480*/  LOP3.LUT R5, R5, R14, RZ, 0x3c, !PT ;  /* 0x0000000e05057212 */ /* 0x000fc600078e3cff */
[----:B------:R-:W-:-:S03]  /*8490*/  UIADD3 UR24, UR11, 0x28100, URZ ;  /* 0x000281000b187890 */ /* 0x000fc6000fffe03f */
[----:B------:R-:W-:Y:S02]  /*84a0*/  UMOV UR11, UR25 ;  /* 0x00000019000b7c82 */ /* 0x000fe40008000000 */
[----:B------:R0:W-:Y:S02]  /*84b0*/  UTMALDG.3D.MULTICAST [UR8], [UR14], UR20, desc[UR16] ;  /* 0x000010080e0073b4 */ /* 0x0001e40008011814 */
[----:B0-----:R-:W-:Y:S01]  /*84c0*/  UMOV UR8, UR24 ;  /* 0x0000001800087c82 */ /* 0x001fe20008000000 */
[----:B------:R-:W-:Y:S02]  /*84d0*/  UMOV UR11, UR26 ;  /* 0x0000001a000b7c82 */ /* 0x000fe40008000000 */
[----:B------:R0:W-:Y:S02]  /*84e0*/  UTMALDG.3D.MULTICAST [UR8], [UR32], UR30, desc[UR16] ;  /* 0x00001008200073b4 */ /* 0x0001e4000801181e */
[----:B0-----:R-:W-:Y:S05]  /*84f0*/  @P1 BRA `(.L_x_172) ;  /* 0xfffffffc00381947 */ /* 0x001fea000383ffff */
.L_x_169:
[----:B------:R-:W-:Y:S05]  /*8500*/  BSYNC B1 ;  /* 0x0000000000017941 */ /* 0x000fea0003800000 */
.L_x_168:
[----:B------:R-:W-:Y:S01]  /*8510*/  LOP3.LUT P1, RZ, R10, 0xff, RZ, 0xc0, !PT ;  /* 0x000000ff0aff7812 */ /* 0x000fe2000782c0ff */
[C---:B------:R-:W-:Y:S01]  /*8520*/  IMAD.IADD R12, R3.reuse, 0x1, R12 ;  /* 0x00000001030c7824 */ /* 0x040fe200078e020c */
[----:B------:R-:W-:Y:S01]  /*8530*/  ULDC.64 UR8, c[0x0][0x650] ;  /* 0x0001940000087ab9 */ /* 0x000fe20000000a00 */
[C---:B------:R-:W-:Y:S01]  /*8540*/  ISETP.GE.U32.AND P2, PT, R3.reuse, 0x5, PT ;  /* 0x000000050300780c */ /* 0x040fe20003f46070 */
[----:B------:R-:W-:Y:S01]  /*8550*/  BSSY B1, `(.L_x_173) ;  /* 0x000006a000017945 */ /* 0x000fe20003800000 */
[----:B------:R-:W-:Y:S01]  /*8560*/  IMAD.MOV.U32 R11, RZ, RZ, -0x1 ;  /* 0xffffffffff0b7424 */ /* 0x000fe200078e00ff */
[----:B------:R-:W-:Y:S01]  /*8570*/  ISETP.GT.U32.AND P0, PT, R12, 0x4, PT ;  /* 0x000000040c00780c */ /* 0x000fe20003f04070 */
[----:B------:R-:W-:Y:S01]  /*8580*/  IMAD.MOV.U32 R20, RZ, RZ, -0x1 ;  /* 0xffffffffff147424 */ /* 0x000fe200078e00ff */
[----:B------:R-:W-:Y:S01]  /*8590*/  PRMT R10, RZ, 0x7610, R10 ;  /* 0x00007610ff0a7816 */ /* 0x000fe2000000000a */
[----:B------:R-:W-:Y:S01]  /*85a0*/  IMAD.MOV.U32 R13, RZ, RZ, -0x1 ;  /* 0xffffffffff0d7424 */ /* 0x000fe200078e00ff */
[----:B------:R-:W-:-:S03]  /*85b0*/  ISETP.LT.U32.AND P0, PT, R3, 0x5, P0 ;  /* 0x000000050300780c */ /* 0x000fc60000701070 */
[----:B------:R-:W0:Y:S01]  /*85c0*/  @P1 S2R R5, SR_CgaCtaId ;  /* 0x0000000000051919 */ /* 0x000e220000008800 */
[----:B------:R-:W-:-:S04]  /*85d0*/  @P1 MOV R4, 0x400 ;  /* 0x0000040000041802 */ /* 0x000fc80000000f00 */
[----:B0-----:R-:W-:Y:S01]  /*85e0*/  @P1 LEA R6, R5, R4, 0x18 ;  /* 0x0000000405061211 */ /* 0x001fe200078ec0ff */
[----:B------:R-:W-:-:S03]  /*85f0*/  IMAD.WIDE.U32 R4, R12, -0x33333333, RZ ;  /* 0xcccccccd0c047825 */ /* 0x000fc600078e00ff */
[----:B------:R0:W-:Y:S01]  /*8600*/  @P1 SYNCS.ARRIVE.TRANS64.A1T0 RZ, [R6+URZ+0x68], RZ ;  /* 0x000068ff06ff19a7 */ /* 0x0001e2000810003f */
[----:B------:R-:W-:Y:S02]  /*8610*/  IADD3 R16, P1, R16, UR22, RZ ;  /* 0x0000001610107c10 */ /* 0x000fe4000ff3e0ff */
[----:B------:R-:W-:Y:S02]  /*8620*/  SHF.R.U32.HI R7, RZ, 0x2, R5 ;  /* 0x00000002ff077819 */ /* 0x000fe40000011605 */
[----:B------:R-:W-:Y:S02]  /*8630*/  SEL R5, RZ, 0x1, !P0 ;  /* 0x00000001ff057807 */ /* 0x000fe40004000000 */
[----:B------:R-:W-:Y:S01]  /*8640*/  IADD3.X R17, R17, UR21, RZ, P1, !PT ;  /* 0x0000001511117c10 */ /* 0x000fe20008ffe4ff */
[----:B------:R-:W-:Y:S01]  /*8650*/  IMAD R12, R7, -0x5, R12 ;  /* 0xfffffffb070c7824 */ /* 0x000fe200078e020c */
[----:B------:R-:W-:Y:S02]  /*8660*/  ISETP.GE.U32.AND P0, PT, R16, UR8, PT ;  /* 0x0000000810007c0c */ /* 0x000fe4000bf06070 */
[----:B------:R-:W-:-:S02]  /*8670*/  LOP3.LUT R0, R0, R5, RZ, 0x3c, !PT ;  /* 0x0000000500007212 */ /* 0x000fc400078e3cff */
[----:B------:R-:W-:Y:S02]  /*8680*/  ISETP.GE.U32.AND.EX P0, PT, R17, UR9, PT, P0 ;  /* 0x0000000911007c0c */ /* 0x000fe4000bf06100 */
[----:B------:R-:W-:Y:S02]  /*8690*/  @P2 LOP3.LUT R0, R0, 0x1, R7, 0x78, !PT ;  /* 0x0000000100002812 */ /* 0x000fe400078e7807 */
[----:B------:R-:W-:-:S09]  /*86a0*/  PRMT R4, RZ, 0x7610, R4 ;  /* 0x00007610ff047816 */ /* 0x000fd20000000004 */
[----:B0-----:R-:W-:Y:S05]  /*86b0*/  @P0 BRA `(.L_x_174) ;  /* 0x00000004004c0947 */ /* 0x001fea0003800000 */
[----:B------:R-:W0:Y:S01]  /*86c0*/  S2R R14, SR_CTAID.X ;  /* 0x00000000000e7919 */ /* 0x000e220000002500 */
[----:B------:R-:W-:Y:S01]  /*86d0*/  ULDC.64 UR8, c[0x0][0x628] ;  /* 0x00018a0000087ab9 */ /* 0x000fe20000000a00 */
[----:B------:R-:W1:Y:S01]  /*86e0*/  LDC R15, c[0x0][0x144] ;  /* 0x00005100ff0f7b82 */ /* 0x000e620000000800 */
[----:B------:R-:W-:Y:S01]  /*86f0*/  ISETP.NE.U32.AND P0, PT, RZ, UR8, PT ;  /* 0x00000008ff007c0c */ /* 0x000fe2000bf05070 */
[----:B------:R-:W2:Y:S01]  /*8700*/  S2R R11, SR_CTAID.Y ;  /* 0x00000000000b7919 */ /* 0x000ea20000002600 */
[----:B------:R-:W-:Y:S01]  /*8710*/  ULDC UR10, c[0x0][0x150] ;  /* 0x00005400000a7ab9 */ /* 0x000fe20000000800 */
[----:B------:R-:W-:Y:S01]  /*8720*/  ULDC UR11, c[0x0][0x630] ;  /* 0x00018c00000b7ab9 */ /* 0x000fe20000000800 */
[----:B------:R-:W-:Y:S01]  /*8730*/  ISETP.NE.AND.EX P0, PT, RZ, UR9, PT, P0 ;  /* 0x00000009ff007c0c */ /* 0x000fe2000bf05300 */
[----:B------:R-:W-:Y:S01]  /*8740*/  IMAD.MOV.U32 R4, RZ, RZ, R16 ;  /* 0x000000ffff047224 */ /* 0x000fe200078e0010 */
[----:B0-----:R-:W-:-:S05]  /*8750*/  I2FP.F32.U32 R5, R14 ;  /* 0x0000000e00057245 */ /* 0x001fca0000201000 */
[----:B------:R-:W-:Y:S01]  /*8760*/  FMUL R20, R5, UR10 ;  /* 0x0000000a05147c20 */ /* 0x000fe20008400000 */
[----:B------:R-:W-:-:S05]  /*8770*/  IMAD.MOV.U32 R5, RZ, RZ, R17 ;  /* 0x000000ffff057224 */ /* 0x000fca00078e0011 */
[----:B--2---:R-:W-:Y:S05]  /*8780*/  @!P0 BRA `(.L_x_175) ;  /* 0x0000000000288947 */ /* 0x004fea0003800000 */
[----:B------:R-:W-:Y:S02]  /*8790*/  ULDC UR10, c[0x0][0x634] ;  /* 0x00018d00000a7ab9 */ /* 0x000fe40000000800 */
[----:B------:R-:W-:-:S05]  /*87a0*/  IADD3 R5, P0, R16, UR10, RZ ;  /* 0x0000000a10057c10 */ /* 0x000fca000ff1e0ff */
[----:B------:R-:W-:-:S04]  /*87b0*/  IMAD.X R13, RZ, RZ, R17, P0 ;  /* 0x000000ffff0d7224 */ /* 0x000fc800000e0611 */
[----:B------:R-:W-:-:S04]  /*87c0*/  IMAD.WIDE.U32 R6, R13, UR8, RZ ;  /* 0x000000080d067c25 */ /* 0x000fc8000f8e00ff */
[----:B------:R-:W-:-:S04]  /*87d0*/  IMAD.WIDE.U32 R6, P0, R5, UR9, R6 ;  /* 0x0000000905067c25 */ /* 0x000fc8000f800006 */
[----:B------:R-:W-:-:S04]  /*87e0*/  IMAD.WIDE.U32 R4, R5, UR8, RZ ;  /* 0x0000000805047c25 */ /* 0x000fc8000f8e00ff */
[----:B------:R-:W-:Y:S01]  /*87f0*/  IMAD.MOV.U32 R4, RZ, RZ, R7 ;  /* 0x000000ffff047224 */ /* 0x000fe200078e0007 */
[----:B------:R-:W-:Y:S01]  /*8800*/  IADD3 RZ, P1, R5, R6, RZ ;  /* 0x0000000605ff7210 */ /* 0x000fe20007f3e0ff */
[----:B------:R-:W-:-:S04]  /*8810*/  IMAD.X R5, RZ, RZ, RZ, P0 ;  /* 0x000000ffff057224 */ /* 0x000fc800000e06ff */
[----:B------:R-:W-:-:S08]  /*8820*/  IMAD.WIDE.U32.X R4, R13, UR9, R4, P1 ;  /* 0x000000090d047c25 */ /* 0x000fd000088e0404 */
.L_x_175:
[--C-:B------:R-:W-:Y:S01]  /*8830*/  SHF.R.U64 R13, R4, UR11, R5.reuse ;  /* 0x0000000b040d7c19 */ /* 0x100fe20008001205 */
[----:B------:R-:W0:Y:S01]  /*8840*/  F2I.U32.TRUNC.NTZ R20, R20 ;  /* 0x0000001400147305 */ /* 0x000e22000020f000 */
[----:B------:R-:W-:Y:S01]  /*8850*/  SHF.R.U32.HI R4, RZ, UR11, R5 ;  /* 0x0000000bff047c19 */ /* 0x000fe20008011605 */
[----:B------:R-:W-:Y:S01]  /*8860*/  ULDC.64 UR8, c[0x0][0x620] ;  /* 0x0001880000087ab9 */ /* 0x000fe20000000a00 */
[----:B------:R-:W-:Y:S01]  /*8870*/  IADD3 R7, P0, RZ, -R13, RZ ;  /* 0x8000000dff077210 */ /* 0x000fe20007f1e0ff */
[----:B------:R-:W-:Y:S01]  /*8880*/  ULDC.64 UR10, c[0x0][0x640] ;  /* 0x00019000000a7ab9 */ /* 0x000fe20000000a00 */
[----:B------:R-:W2:Y:S03]  /*8890*/  LDC R22, c[0x0][0x148] ;  /* 0x00005200ff167b82 */ /* 0x000ea60000000800 */
[----:B------:R-:W-:Y:S01]  /*88a0*/  IMAD.X R4, RZ, RZ, ~R4, P0 ;  /* 0x000000ffff047224 */ /* 0x000fe200000e0e04 */
[----:B------:R-:W-:-:S03]  /*88b0*/  ISETP.NE.U32.AND P0, PT, RZ, UR10, PT ;  /* 0x0000000aff007c0c */ /* 0x000fc6000bf05070 */
[----:B------:R-:W-:Y:S01]  /*88c0*/  IMAD R6, R4, UR8, RZ ;  /* 0x0000000804067c24 */ /* 0x000fe2000f8e02ff */
[----:B------:R-:W-:Y:S01]  /*88d0*/  ISETP.NE.AND.EX P0, PT, RZ, UR11, PT, P0 ;  /* 0x0000000bff007c0c */ /* 0x000fe2000bf05300 */
[----:B------:R-:W-:Y:S01]  /*88e0*/  IMAD.WIDE.U32 R4, R7, UR8, R16 ;  /* 0x0000000807047c25 */ /* 0x000fe2000f8e0010 */
[----:B------:R-:W-:-:S03]  /*88f0*/  ULDC UR8, c[0x0][0x618] ;  /* 0x0001860000087ab9 */ /* 0x000fc60000000800 */
[----:B------:R-:W-:Y:S01]  /*8900*/  IMAD R7, R7, UR9, R6 ;  /* 0x0000000907077c24 */ /* 0x000fe2000f8e0206 */
[----:B------:R-:W-:Y:S01]  /*8910*/  ULDC UR9, c[0x0][0x154] ;  /* 0x0000550000097ab9 */ /* 0x000fe20000000800 */
[----:B0-----:R-:W-:Y:S02]  /*8920*/  IMAD.MOV R6, RZ, RZ, -R20 ;  /* 0x000000ffff067224 */ /* 0x001fe400078e0a14 */
[----:B------:R-:W-:Y:S02]  /*8930*/  IMAD.IADD R5, R5, 0x1, R7 ;  /* 0x0000000105057824 */ /* 0x000fe400078e0207 */
[----:B-1----:R-:W-:Y:S01]  /*8940*/  IMAD R14, R15, R6, R14 ;  /* 0x000000060f0e7224 */ /* 0x002fe200078e020e */
[----:B------:R-:W-:Y:S02]  /*8950*/  I2FP.F32.U32 R6, R11 ;  /* 0x0000000b00067245 */ /* 0x000fe40000201000 */
[--C-:B------:R-:W-:Y:S02]  /*8960*/  SHF.R.U64 R15, R4, UR8, R5.reuse ;  /* 0x00000008040f7c19 */ /* 0x100fe40008001205 */
[----:B------:R-:W-:Y:S01]  /*8970*/  SHF.R.U32.HI R4, RZ, UR8, R5 ;  /* 0x00000008ff047c19 */ /* 0x000fe20008011605 */
[----:B------:R-:W-:Y:S01]  /*8980*/  FMUL R6, R6, UR9 ;  /* 0x0000000906067c20 */ /* 0x000fe20008400000 */
[----:B------:R-:W-:-:S02]  /*8990*/  ULDC UR8, c[0x0][0x608] ;  /* 0x0001820000087ab9 */ /* 0x000fc40000000800 */
[--C-:B------:R-:W-:Y:S01]  /*89a0*/  SHF.R.U64 R21, R15, UR8, R4.reuse ;  /* 0x000000080f157c19 */ /* 0x100fe20008001204 */
[----:B------:R0:W1:Y:S01]  /*89b0*/  F2I.U32.TRUNC.NTZ R24, R6 ;  /* 0x0000000600187305 */ /* 0x000062000020f000 */
[----:B------:R-:W-:Y:S01]  /*89c0*/  SHF.R.U32.HI R4, RZ, UR8, R4 ;  /* 0x00000008ff047c19 */ /* 0x000fe20008011604 */
[----:B------:R-:W-:-:S03]  /*89d0*/  ULDC UR8, c[0x0][0x658] ;  /* 0x0001960000087ab9 */ /* 0x000fc60000000800 */
[--C-:B------:R-:W-:Y:S02]  /*89e0*/  SHF.R.U64 R20, R21, UR8, R4.reuse ;  /* 0x0000000815147c19 */ /* 0x100fe40008001204 */
[----:B------:R-:W-:-:S03]  /*89f0*/  SHF.R.U32.HI R23, RZ, UR8, R4 ;  /* 0x00000008ff177c19 */ /* 0x000fc60008011604 */
[----:B------:R-:W-:Y:S02]  /*8a00*/  IMAD.MOV.U32 R4, RZ, RZ, R20 ;  /* 0x000000ffff047224 */ /* 0x000fe400078e0014 */
[----:B------:R-:W-:Y:S01]  /*8a10*/  IMAD.MOV.U32 R5, RZ, RZ, R23 ;  /* 0x000000ffff057224 */ /* 0x000fe200078e0017 */
[----:B0-----:R-:W-:Y:S06]  /*8a20*/  @!P0 BRA `(.L_x_176) ;  /* 0x0000000000288947 */ /* 0x001fec0003800000 */
        /* <DEDUP_REMOVED lines=10> */
.L_x_176:
[----:B------:R-:W-:Y:S01]  /*8ad0*/  ISETP.NE.AND P0, PT, R2, 0x1, PT ;  /* 0x000000010200780c */ /* 0x000fe20003f05270 */
[----:B------:R-:W-:Y:S01]  /*8ae0*/  ULDC UR8, c[0x0][0x648] ;  /* 0x0001920000087ab9 */ /* 0x000fe20000000800 */
[----:B-1----:R-:W-:Y:S01]  /*8af0*/  IMAD.MOV R24, RZ, RZ, -R24 ;  /* 0x000000ffff187224 */ /* 0x002fe200078e0a18 */
[----:B------:R-:W-:Y:S01]  /*8b00*/  SHF.R.U64 R4, R4, UR8, R5 ;  /* 0x0000000804047c19 */ /* 0x000fe20008001205 */
[----:B------:R-:W-:Y:S01]  /*8b10*/  ULDC UR8, c[0x0][0x638] ;  /* 0x00018e0000087ab9 */ /* 0x000fe20000000800 */
[----:B------:R-:W-:Y:S01]  /*8b20*/  LOP3.LUT R21, R21, UR13, RZ, 0xc0, !PT ;  /* 0x0000000d15157c12 */ /* 0x000fe2000f8ec0ff */
[----:B------:R-:W-:Y:S02]  /*8b30*/  ULDC UR9, c[0x0][0x610] ;  /* 0x0001840000097ab9 */ /* 0x000fe40000000800 */
[----:B------:R-:W-:Y:S02]  /*8b40*/  IMAD.MOV R5, RZ, RZ, -R4 ;  /* 0x000000ffff057224 */ /* 0x000fe400078e0a04 */
[----:B------:R-:W-:-:S02]  /*8b50*/  IMAD R21, R4, UR5, R21 ;  /* 0x0000000504157c24 */ /* 0x000fc4000f8e0215 */
[----:B------:R-:W-:Y:S01]  /*8b60*/  IMAD R20, R5, UR8, R20 ;  /* 0x0000000805147c24 */ /* 0x000fe2000f8e0214 */
[----:B------:R-:W-:Y:S01]  /*8b70*/  ULDC UR8, c[0x0][0x600] ;  /* 0x0001800000087ab9 */ /* 0x000fe20000000800 */
[----:B--2---:R-:W-:Y:S01]  /*8b80*/  @P0 IMAD R14, R22, R24, R11 ;  /* 0x00000018160e0224 */ /* 0x004fe200078e020b */
[----:B------:R-:W-:Y:S01]  /*8b90*/  LOP3.LUT R11, R15, UR4, RZ, 0xc0, !PT ;  /* 0x000000040f0b7c12 */ /* 0x000fe2000f8ec0ff */
[----:B------:R-:W-:Y:S02]  /*8ba0*/  IMAD.MOV.U32 R4, RZ, RZ, 0x1 ;  /* 0x00000001ff047424 */ /* 0x000fe400078e00ff */
[----:B------:R-:W-:Y:S02]  /*8bb0*/  IMAD R14, R21, UR9, R14 ;  /* 0x00000009150e7c24 */ /* 0x000fe4000f8e020e */
[----:B------:R-:W-:-:S05]  /*8bc0*/  IMAD R11, R20, UR8, R11 ;  /* 0x00000008140b7c24 */ /* 0x000fca000f8e020b */
[----:B------:R-:W-:Y:S02]  /*8bd0*/  SEL R20, R11, R14, !P0 ;  /* 0x0000000e0b147207 */ /* 0x000fe40004000000 */
[----:B------:R-:W-:-:S07]  /*8be0*/  SEL R11, R14, R11, !P0 ;  /* 0x0000000b0e0b7207 */ /* 0x000fce0004000000 */
.L_x_174:
[----:B------:R-:W-:Y:S05]  /*8bf0*/  BSYNC B1 ;  /* 0x0000000000017941 */ /* 0x000fea0003800000 */
.L_x_173:
[----:B------:R-:W-:-:S13]  /*8c00*/  LOP3.LUT P0, RZ, R4, 0xff, RZ, 0xc0, !PT ;  /* 0x000000ff04ff7812 */ /* 0x000fda000780c0ff */
[----:B------:R-:W-:Y:S05]  /*8c10*/  @P0 BRA `(.L_x_177) ;  /* 0xfffffff400380947 */ /* 0x000fea000383ffff */
[----:B------:R-:W-:Y:S05]  /*8c20*/  BSYNC B0 ;  /* 0x0000000000007941 */ /* 0x000fea0003800000 */
.L_x_166:
[----:B------:R-:W-:-:S03]  /*8c30*/  UMOV UR8, 0xffffffff ;  /* 0xffffffff00087882 */ /* 0x000fc60000000000 */
[----:B------:R-:W-:Y:S05]  /*8c40*/  BRA.DIV UR8, `(.L_x_178) ;  /* 0x0000000608387947 */ /* 0x000fea000b800000 */
[----:B------:R-:W-:-:S13]  /*8c50*/  ELECT P6, URZ, PT ;  /* 0x00000000003f782f */ /* 0x000fda00038c0000 */
.L_x_193:
[----:B------:R-:W-:Y:S04]  /*8c60*/  BSSY B0, `(.L_x_179) ;  /* 0x0000034000007945 */ /* 0x000fe80003800000 */
[----:B------:R-:W-:Y:S05]  /*8c70*/  @!P6 BRA `(.L_x_180) ;  /* 0x0000000000c8e947 */ /* 0x000fea0003800000 */
[----:B------:R-:W-:-:S04]  /*8c80*/  LOP3.LUT R19, R19, 0x2, RZ, 0xfc, !PT ;  /* 0x0000000213137812 */ /* 0x000fc800078efcff */
[----:B------:R-:W-:-:S13]  /*8c90*/  ISETP.NE.AND P0, PT, R19, 0x3, PT ;  /* 0x000000031300780c */ /* 0x000fda0003f05270 */
[----:B------:R-:W-:Y:S05]  /*8ca0*/  @!P0 BRA `(.L_x_181) ;  /* 0x0000000000048947 */ /* 0x000fea0003800000 */
[----:B------:R-:W-:Y:S01]  /*8cb0*/  BPT.TRAP 0x1 ;  /* 0x000000040000795c */ /* 0x000fe20000300000 */
.L_x_181:
[----:B------:R-:W0:Y:S01]  /*8cc0*/  S2R R3, SR_CgaCtaId ;  /* 0x0000000000037919 */ /* 0x000e220000008800 */
[----:B------:R-:W-:-:S04]  /*8cd0*/  MOV R2, 0x400 ;  /* 0x0000040000027802 */ /* 0x000fc80000000f00 */
[----:B0-----:R-:W-:Y:S02]  /*8ce0*/  LEA R3, R3, R2, 0x18 ;  /* 0x0000000203037211 */ /* 0x001fe400078ec0ff */
[----:B------:R-:W-:-:S03]  /*8cf0*/  SHF.L.U32 R2, R0, 0x1f, RZ ;  /* 0x0000001f00027819 */ /* 0x000fc600000006ff */
[----:B------:R-:W-:-:S04]  /*8d00*/  VIADD R3, R3, 0x28 ;  /* 0x0000002803037836 */ /* 0x000fc80000000000 */
[C---:B------:R-:W-:Y:S02]  /*8d10*/  IMAD R7, R12.reuse, 0x8, R3 ;  /* 0x000000080c077824 */ /* 0x040fe400078e0203 */
[----:B------:R-:W-:Y:S02]  /*8d20*/  VIADD R12, R12, 0x1 ;  /* 0x000000010c0c7836 */ /* 0x000fe40000000000 */
[----:B------:R-:W0:Y:S03]  /*8d30*/  SYNCS.PHASECHK.TRANS64.TRYWAIT P0, [R7+URZ], R2 ;  /* 0x00000002070075a7 */ /* 0x000e26000800017f */
[----:B------:R-:W-:-:S04]  /*8d40*/  ISETP.NE.AND P1, PT, R12, 0x5, PT ;  /* 0x000000050c00780c */ /* 0x000fc80003f25270 */
[----:B------:R-:W-:Y:S02]  /*8d50*/  SEL R5, RZ, 0x1, P1 ;  /* 0x00000001ff057807 */ /* 0x000fe40000800000 */
[----:B------:R-:W-:Y:S02]  /*8d60*/  SEL R12, R12, RZ, P1 ;  /* 0x000000ff0c0c7207 */ /* 0x000fe40000800000 */
[----:B------:R-:W-:-:S03]  /*8d70*/  LOP3.LUT R5, R0, R5, RZ, 0x3c, !PT ;  /* 0x0000000500057212 */ /* 0x000fc600078e3cff */
[----:B------:R-:W-:Y:S01]  /*8d80*/  IMAD R9, R12, 0x8, R3 ;  /* 0x000000080c097824 */ /* 0x000fe200078e0203 */
[----:B------:R-:W-:Y:S01]  /*8d90*/  SHF.L.U32 R4, R5, 0x1f, RZ ;  /* 0x0000001f05047819 */ /* 0x000fe200000006ff */
[----:B0-----:R-:W-:Y:S06]  /*8da0*/  @!P0 BRA `(.L_x_182) ;  /* 0x0000000400008947 */ /* 0x001fec0003800000 */
.L_x_194:
[----:B------:R-:W1:Y:S01]  /*8db0*/  SYNCS.PHASECHK.TRANS64.TRYWAIT P0, [R9+URZ], R4 ;  /* 0x00000004090075a7 */ /* 0x000e62000800017f */
[----:B------:R-:W-:-:S05]  /*8dc0*/  VIADD R0, R12, 0x1 ;  /* 0x000000010c007836 */ /* 0x000fca0000000000 */
[----:B------:R-:W-:-:S04]  /*8dd0*/  ISETP.NE.AND P1, PT, R0, 0x5, PT ;  /* 0x000000050000780c */ /* 0x000fc80003f25270 */
[----:B0-----:R-:W-:Y:S02]  /*8de0*/  SEL R2, RZ, 0x1, P1 ;  /* 0x00000001ff027807 */ /* 0x001fe40000800000 */
[----:B------:R-:W-:Y:S02]  /*8df0*/  SEL R0, R0, RZ, P1 ;  /* 0x000000ff00007207 */ /* 0x000fe40000800000 */
[----:B------:R-:W-:-:S03]  /*8e00*/  LOP3.LUT R7, R5, R2, RZ, 0x3c, !PT ;  /* 0x0000000205077212 */ /* 0x000fc600078e3cff */
[----:B------:R-:W-:Y:S01]  /*8e10*/  IMAD R6, R0, 0x8, R3 ;  /* 0x0000000800067824 */ /* 0x000fe200078e0203 */
[----:B------:R-:W-:Y:S01]  /*8e20*/  SHF.L.U32 R5, R7, 0x1f, RZ ;  /* 0x0000001f07057819 */ /* 0x000fe200000006ff */
[----:B-1----:R-:W-:Y:S06]  /*8e30*/  @!P0 BRA `(.L_x_183) ;  /* 0x0000000000f08947 */ /* 0x002fec0003800000 */
.L_x_195:
[----:B------:R-:W1:Y:S01]  /*8e40*/  SYNCS.PHASECHK.TRANS64.TRYWAIT P0, [R6+URZ], R5 ;  /* 0x00000005060075a7 */ /* 0x000e62000800017f */
[----:B------:R-:W-:-:S05]  /*8e50*/  VIADD R0, R0, 0x1 ;  /* 0x0000000100007836 */ /* 0x000fca0000000000 */
[----:B------:R-:W-:-:S04]  /*8e60*/  ISETP.NE.AND P1, PT, R0, 0x5, PT ;  /* 0x000000050000780c */ /* 0x000fc80003f25270 */
[----:B------:R-:W-:Y:S02]  /*8e70*/  SEL R2, RZ, 0x1, P1 ;  /* 0x00000001ff027807 */ /* 0x000fe40000800000 */
[----:B------:R-:W-:Y:S02]  /*8e80*/  SEL R0, R0, RZ, P1 ;  /* 0x000000ff00007207 */ /* 0x000fe40000800000 */
[----:B------:R-:W-:-:S03]  /*8e90*/  LOP3.LUT R7, R7, R2, RZ, 0x3c, !PT ;  /* 0x0000000207077212 */ /* 0x000fc600078e3cff */
[----:B0-----:R-:W-:Y:S01]  /*8ea0*/  IMAD R9, R0, 0x8, R3 ;  /* 0x0000000800097824 */ /* 0x001fe200078e0203 */
[----:B------:R-:W-:Y:S01]  /*8eb0*/  SHF.L.U32 R4, R7, 0x1f, RZ ;  /* 0x0000001f07047819 */ /* 0x000fe200000006ff */
[----:B-1----:R-:W-:Y:S06]  /*8ec0*/  @!P0 BRA `(.L_x_184) ;  /* 0x0000000000e08947 */ /* 0x002fec0003800000 */
.L_x_196:
[----:B------:R-:W1:Y:S01]  /*8ed0*/  SYNCS.PHASECHK.TRANS64.TRYWAIT P0, [R9+URZ], R4 ;  /* 0x00000004090075a7 */ /* 0x000e62000800017f */
[----:B------:R-:W-:-:S05]  /*8ee0*/  VIADD R0, R0, 0x1 ;  /* 0x0000000100007836 */ /* 0x000fca0000000000 */
[----:B------:R-:W-:-:S04]  /*8ef0*/  ISETP.NE.AND P1, PT, R0, 0x5, PT ;  /* 0x000000050000780c */ /* 0x000fc80003f25270 */
[----:B------:R-:W-:Y:S02]  /*8f00*/  SEL R2, RZ, 0x1, P1 ;  /* 0x00000001ff027807 */ /* 0x000fe40000800000 */
[----:B------:R-:W-:Y:S02]  /*8f10*/  SEL R0, R0, RZ, P1 ;  /* 0x000000ff00007207 */ /* 0x000fe40000800000 */
[----:B------:R-:W-:Y:S01]  /*8f20*/  LOP3.LUT R2, R7, R2, RZ, 0x3c, !PT ;  /* 0x0000000207027212 */ /* 0x000fe200078e3cff */
[----:B-1----:R-:W-:Y:S06]  /*8f30*/  @!P0 BRA `(.L_x_185) ;  /* 0x0000000000d88947 */ /* 0x002fec0003800000 */
.L_x_197:
[----:B------:R-:W-:Y:S01]  /*8f40*/  IMAD R3, R0, 0x8, R3 ;  /* 0x0000000800037824 */ /* 0x000fe200078e0203 */
[----:B------:R-:W-:-:S07]  /*8f50*/  SHF.L.U32 R0, R2, 0x1f, RZ ;  /* 0x0000001f02007819 */ /* 0x000fce00000006ff */
.L_x_186:
[----:B--2---:R2:W3:Y:S02]  /*8f60*/  SYNCS.PHASECHK.TRANS64.TRYWAIT P0, [R3+URZ], R0 ;  /* 0x00000000030075a7 */ /* 0x0044e4000800017f */
[----:B---3--:R-:W-:Y:S05]  /*8f70*/  @!P0 NANOSLEEP.SYNCS 0x989680 ;  /* 0x009896800000895d */ /* 0x008fea0003900000 */
[----:B------:R-:W3:Y:S02]  /*8f80*/  @!P0 SYNCS.PHASECHK.TRANS64 P0, [R3+URZ], R0 ;  /* 0x00000000030085a7 */ /* 0x000ee4000800007f */
[----:B---3--:R-:W-:Y:S05]  /*8f90*/  @!P0 BRA `(.L_x_186) ;  /* 0xfffffffc00f08947 */ /* 0x008fea000383ffff */
.L_x_180:
[----:B------:R-:W-:Y:S05]  /*8fa0*/  BSYNC B0 ;  /* 0x0000000000007941 */ /* 0x000fea0003800000 */
.L_x_179:
[----:B------:R-:W-:Y:S05]  /*8fb0*/  EXIT ;  /* 0x000000000000794d */ /* 0x000fea0003800000 */
.L_x_21:
[----:B----4-:R4:W0:Y:S02]  /*8fc0*/  SYNCS.PHASECHK.TRANS64.TRYWAIT P1, [R3+URZ], R0 ;  /* 0x00000000030075a7 */ /* 0x010824000802017f */
[----:B0-----:R-:W-:Y:S05]  /*8fd0*/  @!P1 NANOSLEEP.SYNCS 0x989680 ;  /* 0x009896800000995d */ /* 0x001fea0003900000 */
[----:B------:R-:W0:Y:S02]  /*8fe0*/  @!P1 SYNCS.PHASECHK.TRANS64 P1, [R3+URZ], R0 ;  /* 0x00000000030095a7 */ /* 0x000e24000802007f */
[----:B0-----:R-:W-:Y:S05]  /*8ff0*/  @!P1 BRA `(.L_x_21) ;  /* 0xfffffffc00f09947 */ /* 0x001fea000383ffff */
[----:B------:R-:W-:Y:S05]  /*9000*/  BRA `(.L_x_20) ;  /* 0xffffff8400547947 */ /* 0x000fea000383ffff */
.L_x_26:
[----:B-1----:R1:W3:Y:S02]  /*9010*/  SYNCS.PHASECHK.TRANS64.TRYWAIT P1, [R5+URZ], R4 ;  /* 0x00000004050075a7 */ /* 0x0022e4000802017f */
[----:B---3--:R-:W-:Y:S05]  /*9020*/  @!P1 NANOSLEEP.SYNCS 0x989680 ;  /* 0x009896800000995d */ /* 0x008fea0003900000 */
[----:B------:R-:W3:Y:S02]  /*9030*/  @!P1 SYNCS.PHASECHK.TRANS64 P1, [R5+URZ], R4 ;  /* 0x00000004050095a7 */ /* 0x000ee4000802007f */
[----:B---3--:R-:W-:Y:S05]  /*9040*/  @!P1 BRA `(.L_x_26) ;  /* 0xfffffffc00f09947 */ /* 0x008fea000383ffff */
[----:B------:R-:W-:Y:S05]  /*9050*/  BRA `(.L_x_25) ;  /* 0xffffff8800a47947 */ /* 0x000fea000383ffff */
.L_x_167:
[----:B------:R-:W-:Y:S01]  /*9060*/  BSSY B1, `(.L_x_187) ;  /* 0x0000006000017945 */ /* 0x000fe20003800000 */
[----:B------:R-:W-:-:S07]  /*9070*/  IMAD.MOV.U32 R15, RZ, RZ, -0x1 ;  /* 0xffffffffff0f7424 */ /* 0x000fce00078e00ff */
[----:B------:R-:W-:Y:S05]  /*9080*/  WARPSYNC.COLLECTIVE R15, `(.L_x_188) ;  /* 0x000000000f0c7348 */ /* 0x000fea0003c00000 */
[----:B------:R-:W-:Y:S02]  /*9090*/  ELECT P6, UR62, PT ;  /* 0x00000000003e782f */ /* 0x000fe400038c0000 */
[----:B------:R-:W-:Y:S01]  /*90a0*/  MOV R14, UR62 ;  /* 0x0000003e000e7c02 */ /* 0x000fe20008000f00 */
[----:B------:R-:W-:Y:S10]  /*90b0*/  ENDCOLLECTIVE ;  /* 0x000000000000791b */ /* 0x000ff40003800000 */
.L_x_188:
[----:B------:R-:W-:Y:S05]  /*90c0*/  BSYNC B1 ;  /* 0x0000000000017941 */ /* 0x000fea0003800000 */
.L_x_187:
[----:B------:R-:W-:Y:S05]  /*90d0*/  BRA `(.L_x_189) ;  /* 0xfffffff000147947 */ /* 0x000fea000383ffff */
.L_x_170:
[----:B0-----:R0:W1:Y:S02]  /*90e0*/  SYNCS.PHASECHK.TRANS64.TRYWAIT P0, [R14+URZ+0x28], R7 ;  /* 0x000028070e0075a7 */ /* 0x001064000800017f */
[----:B-1----:R-:W-:Y:S05]  /*90f0*/  @!P0 NANOSLEEP.SYNCS 0x989680 ;  /* 0x009896800000895d */ /* 0x002fea0003900000 */
[----:B------:R-:W1:Y:S02]  /*9100*/  @!P0 SYNCS.PHASECHK.TRANS64 P0, [R14+URZ+0x28], R7 ;  /* 0x000028070e0085a7 */ /* 0x000e64000800007f */
[----:B-1----:R-:W-:Y:S05]  /*9110*/  @!P0 BRA `(.L_x_170) ;  /* 0xfffffffc00f08947 */ /* 0x002fea000383ffff */
[----:B------:R-:W-:Y:S05]  /*9120*/  BRA `(.L_x_190) ;  /* 0xfffffff000507947 */ /* 0x000fea000383ffff */
.L_x_178:
[----:B------:R-:W-:Y:S01]  /*9130*/  BSSY B0, `(.L_x_191) ;  /* 0x0000006000007945 */ /* 0x000fe20003800000 */
[----:B------:R-:W-:-:S07]  /*9140*/  IMAD.MOV.U32 R15, RZ, RZ, -0x1 ;  /* 0xffffffffff0f7424 */ /* 0x000fce00078e00ff */
[----:B------:R-:W-:Y:S05]  /*9150*/  WARPSYNC.COLLECTIVE R15, `(.L_x_192) ;  /* 0x000000000f0c7348 */ /* 0x000fea0003c00000 */
[----:B------:R-:W-:Y:S02]  /*9160*/  ELECT P6, UR62, PT ;  /* 0x00000000003e782f */ /* 0x000fe400038c0000 */
[----:B------:R-:W-:Y:S01]  /*9170*/  MOV R14, UR62 ;  /* 0x0000003e000e7c02 */ /* 0x000fe20008000f00 */
[----:B------:R-:W-:Y:S10]  /*9180*/  ENDCOLLECTIVE ;  /* 0x000000000000791b */ /* 0x000ff40003800000 */
.L_x_192:
[----:B------:R-:W-:Y:S05]  /*9190*/  BSYNC B0 ;  /* 0x0000000000007941 */ /* 0x000fea0003800000 */
.L_x_191:
[----:B------:R-:W-:Y:S05]  /*91a0*/  BRA `(.L_x_193) ;  /* 0xfffffff800ac7947 */ /* 0x000fea000383ffff */
.L_x_182:
[----:B0-----:R0:W1:Y:S02]  /*91b0*/  SYNCS.PHASECHK.TRANS64.TRYWAIT P0, [R7+URZ], R2 ;  /* 0x00000002070075a7 */ /* 0x001064000800017f */
[----:B-1----:R-:W-:Y:S05]  /*91c0*/  @!P0 NANOSLEEP.SYNCS 0x989680 ;  /* 0x009896800000895d */ /* 0x002fea0003900000 */
[----:B------:R-:W1:Y:S02]  /*91d0*/  @!P0 SYNCS.PHASECHK.TRANS64 P0, [R7+URZ], R2 ;  /* 0x00000002070085a7 */ /* 0x000e64000800007f */
[----:B-1----:R-:W-:Y:S05]  /*91e0*/  @!P0 BRA `(.L_x_182) ;  /* 0xfffffffc00f08947 */ /* 0x002fea000383ffff */
[----:B------:R-:W-:Y:S05]  /*91f0*/  BRA `(.L_x_194) ;  /* 0xfffffff800ec7947 */ /* 0x000fea000383ffff */
.L_x_183:
[----:B0-----:R0:W1:Y:S02]  /*9200*/  SYNCS.PHASECHK.TRANS64.TRYWAIT P0, [R9+URZ], R4 ;  /* 0x00000004090075a7 */ /* 0x001064000800017f */
[----:B-1----:R-:W-:Y:S05]  /*9210*/  @!P0 NANOSLEEP.SYNCS 0x989680 ;  /* 0x009896800000895d */ /* 0x002fea0003900000 */
[----:B------:R-:W1:Y:S02]  /*9220*/  @!P0 SYNCS.PHASECHK.TRANS64 P0, [R9+URZ], R4 ;  /* 0x00000004090085a7 */ /* 0x000e64000800007f */
[----:B-1----:R-:W-:Y:S05]  /*9230*/  @!P0 BRA `(.L_x_183) ;  /* 0xfffffffc00f08947 */ /* 0x002fea000383ffff */
[----:B------:R-:W-:Y:S05]  /*9240*/  BRA `(.L_x_195) ;  /* 0xfffffff800fc7947 */ /* 0x000fea000383ffff */
.L_x_184:
[----:B0-----:R0:W1:Y:S02]  /*9250*/  SYNCS.PHASECHK.TRANS64.TRYWAIT P0, [R6+URZ], R5 ;  /* 0x00000005060075a7 */ /* 0x001064000800017f */
[----:B-1----:R-:W-:Y:S05]  /*9260*/  @!P0 NANOSLEEP.SYNCS 0x989680 ;  /* 0x009896800000895d */ /* 0x002fea0003900000 */
[----:B------:R-:W1:Y:S02]  /*9270*/  @!P0 SYNCS.PHASECHK.TRANS64 P0, [R6+URZ], R5 ;  /* 0x00000005060085a7 */ /* 0x000e64000800007f */
[----:B-1----:R-:W-:Y:S05]  /*9280*/  @!P0 BRA `(.L_x_184) ;  /* 0xfffffffc00f08947 */ /* 0x002fea000383ffff */
[----:B------:R-:W-:Y:S05]  /*9290*/  BRA `(.L_x_196) ;  /* 0xfffffffc000c7947 */ /* 0x000fea000383ffff */
.L_x_185:
[----:B-1----:R1:W2:Y:S02]  /*92a0*/  SYNCS.PHASECHK.TRANS64.TRYWAIT P0, [R9+URZ], R4 ;  /* 0x00000004090075a7 */ /* 0x0022a4000800017f */
[----:B--2---:R-:W-:Y:S05]  /*92b0*/  @!P0 NANOSLEEP.SYNCS 0x989680 ;  /* 0x009896800000895d */ /* 0x004fea0003900000 */
[----:B------:R-:W2:Y:S02]  /*92c0*/  @!P0 SYNCS.PHASECHK.TRANS64 P0, [R9+URZ], R4 ;  /* 0x00000004090085a7 */ /* 0x000ea4000800007f */
[----:B--2---:R-:W-:Y:S05]  /*92d0*/  @!P0 BRA `(.L_x_185) ;  /* 0xfffffffc00f08947 */ /* 0x004fea000383ffff */
[----:B------:R-:W-:Y:S05]  /*92e0*/  BRA `(.L_x_197) ;  /* 0xfffffffc00147947 */ /* 0x000fea000383ffff */
.L_x_198:
[----:B------:R-:W-:-:S00]  /*92f0*/  BRA `(.L_x_198) ;  /* 0xfffffffc00fc7947 */ /* 0x000fc0000383ffff */
[----:B------:R-:W-:-:S00]  /*9300*/  NOP ;  /* 0x0000000000007918 */ /* 0x000fc00000000000 */
[----:B------:R-:W-:-:S00]  /*9310*/  NOP ;  /* 0x0000000000007918 */ /* 0x000fc00000000000 */
[----:B------:R-:W-:-:S00]  /*9320*/  NOP ;  /* 0x0000000000007918 */ /* 0x000fc00000000000 */
[----:B------:R-:W-:-:S00]  /*9330*/  NOP ;  /* 0x0000000000007918 */ /* 0x000fc00000000000 */
[----:B------:R-:W-:-:S00]  /*9340*/  NOP ;  /* 0x0000000000007918 */ /* 0x000fc00000000000 */
[----:B------:R-:W-:-:S00]  /*9350*/  NOP ;  /* 0x0000000000007918 */ /* 0x000fc00000000000 */
[----:B------:R-:W-:-:S00]  /*9360*/  NOP ;  /* 0x0000000000007918 */ /* 0x000fc00000000000 */
[----:B------:R-:W-:-:S00]  /*9370*/  NOP ;  /* 0x0000000000007918 */ /* 0x000fc00000000000 */
.L_x_199:


//--------------------- .nv.global.init           --------------------------
	.section	.nv.global.init,"aw",@progbits
.nv.global.init:
	.type		$str$22,@object
	.size		$str$22,($str$23 - $str$22)
$str$22:
        /*0000*/ 	.byte	0x6b, 0x5f, 0x74, 0x69, 0x6c, 0x65, 0x5f, 0x63, 0x6f, 0x75, 0x6e, 0x74, 0x20, 0x3e, 0x3d, 0x20
        /*0010*/ 	.byte	0x31, 0x00
	.type		$str$23,@object
	.size		$str$23,(__unnamed_1 - $str$23)
$str$23:
        /*0012*/ 	.byte	0x2f, 0x74, 0x6d, 0x70, 0x2f, 0x63, 0x75, 0x74, 0x6c, 0x61, 0x73, 0x73, 0x5f, 0x73, 0x77, 0x65
        /*0022*/ 	.byte	0x65, 0x70, 0x5f, 0x73, 0x72, 0x63, 0x2f, 0x69, 0x6e, 0x63, 0x6c, 0x75, 0x64, 0x65, 0x2f, 0x63
        /*0032*/ 	.byte	0x75, 0x74, 0x6c, 0x61, 0x73, 0x73, 0x2f, 0x67, 0x65, 0x6d, 0x6d, 0x2f, 0x63, 0x6f, 0x6c, 0x6c
        /*0042*/ 	.byte	0x65, 0x63, 0x74, 0x69, 0x76, 0x65, 0x2f, 0x73, 0x6d, 0x39, 0x30, 0x5f, 0x6d, 0x6d, 0x61, 0x5f
        /*0052*/ 	.byte	0x74, 0x6d, 0x61, 0x5f, 0x67, 0x6d, 0x6d, 0x61, 0x5f, 0x73, 0x73, 0x5f, 0x77, 0x61, 0x72, 0x70
        /*0062*/ 	.byte	0x73, 0x70, 0x65, 0x63, 0x69, 0x61, 0x6c, 0x69, 0x7a, 0x65, 0x64, 0x2e, 0x68, 0x70, 0x70, 0x00
	.type		__unnamed_1,@object
	.size		__unnamed_1,(.L_0 - __unnamed_1)
__unnamed_1:
        /*0072*/ 	.byte	0x76, 0x6f, 0x69, 0x64, 0x20, 0x63, 0x75, 0x74, 0x6c, 0x61, 0x73, 0x73, 0x3a, 0x3a, 0x67, 0x65
        /* <DEDUP_REMOVED lines=181> */
        /*0bd2*/ 	.byte	0x6e, 0x74, 0x69, 0x74, 0x79, 0x5d, 0x00
.L_0:


//--------------------- .nv.shared._ZN7cutlass13device_kernelINS_4gemm6kernel13GemmUniversalIN4cute5tupleIJiiiiEEENS1_10collective13CollectiveMmaINS1_34MainloopSm90TmaGmmaWarpSpecializedILi5ENS5_IJNS4_1CILi4EEENSA_ILi2EEENSA_ILi1EEEEEENS1_35KernelTmaWarpSpecializedCooperativeEEENS5_IJNSA_ILi256EEENSA_ILi64EEESI_EEENS_10bfloat16_tENS5_IJlSD_lEEESK_SL_NS4_8TiledMMAINS4_8MMA_AtomIJNS4_4SM904GMMA27MMA_64x64x16_F32BF16BF16_SSILNSP_5MajorE0ELSR_0ELNSP_7ScaleInE1ELSS_1EEEEEENS4_6LayoutINS5_IJSC_SD_SD_EEENS5_IJSD_NSA_ILi0EEESX_EEEEENS5_IJNS4_10UnderscoreES10_S10_EEEEENS4_23SM90_TMA_LOAD_MULTICASTENS4_14ComposedLayoutINS4_7SwizzleILi3ELi4ELi3EEENS4_18smem_ptr_flag_bitsILi16EEENSV_INS5_IJNSA_ILi8EEESI_EEENS5_IJSI_SD_EEEEEEEvNS4_8identityES13_S1D_vS1E_EENS_8epilogue10collective6detail29Sm90TmaWarpSpecializedAdapterINS1H_15DefaultEpilogueISK_SL_SL_NS1G_6thread17LinearCombinationISK_Li1EffLNS1L_9ScaleType4KindE0ELNS_15FloatRoundStyleE2ESK_EENS1_15EpilogueDefaultEEEEEvvEEEEvNT_6ParamsE --------------------------
	.section	.nv.shared._ZN7cutlass13device_kernelINS_4gemm6kernel13GemmUniversalIN4cute5tupleIJiiiiEEENS1_10collective13CollectiveMmaINS1_34MainloopSm90TmaGmmaWarpSpecializedILi5ENS5_IJNS4_1CILi4EEENSA_ILi2EEENSA_ILi1EEEEEENS1_35KernelTmaWarpSpecializedCooperativeEEENS5_IJNSA_ILi256EEENSA_ILi64EEESI_EEENS_10bfloat16_tENS5_IJlSD_lEEESK_SL_NS4_8TiledMMAINS4_8MMA_AtomIJNS4_4SM904GMMA27MMA_64x64x16_F32BF16BF16_SSILNSP_5MajorE0ELSR_0ELNSP_7ScaleInE1ELSS_1EEEEEENS4_6LayoutINS5_IJSC_SD_SD_EEENS5_IJSD_NSA_ILi0EEESX_EEEEENS5_IJNS4_10UnderscoreES10_S10_EEEEENS4_23SM90_TMA_LOAD_MULTICASTENS4_14ComposedLayoutINS4_7SwizzleILi3ELi4ELi3EEENS4_18smem_ptr_flag_bitsILi16EEENSV_INS5_IJNSA_ILi8EEESI_EEENS5_IJSI_SD_EEEEEEEvNS4_8identityES13_S1D_vS1E_EENS_8epilogue10collective6detail29Sm90TmaWarpSpecializedAdapterINS1H_15DefaultEpilogueISK_SL_SL_NS1G_6thread17LinearCombinationISK_Li1EffLNS1L_9ScaleType4KindE0ELNS_15FloatRoundStyleE2ESK_EENS1_15EpilogueDefaultEEEEEvvEEEEvNT_6ParamsE,"aw",@nobits
	.sectionflags	@""
	.align	16
	.zero		1024


//--------------------- .nv.shared.reserved.0     --------------------------
	.section	.nv.shared.reserved.0,"aw",@nobits
	.weak		__nv_reservedSMEM_offset_0_alias
	.size		__nv_reservedSMEM_offset_0_alias, 0, 0
	.other		__nv_reservedSMEM_offset_0_alias,@"STO_CUDA_RESERVED_SHARED STV_DEFAULT"
__nv_reservedSMEM_offset_0_alias:
	.zero		0


//--------------------- .nv.global                --------------------------
	.section	.nv.global,"aw",@nobits
.nv.global:
	.type		_ZN40_INTERNAL_2bfcb15f_4_k_cu_13d32ed5_198294cute1_E,@object
	.size		_ZN40_INTERNAL_2bfcb15f_4_k_cu_13d32ed5_198294cute1_E,(_ZN40_INTERNAL_2bfcb15f_4_k_cu_13d32ed5_198294cuda3std3__45__cpo6cbeginE - _ZN40_INTERNAL_2bfcb15f_4_k_cu_13d32ed5_198294cute1_E)
_ZN40_INTERNAL_2bfcb15f_4_k_cu_13d32ed5_198294cute1_E:
	.zero		1
	.type		_ZN40_INTERNAL_2bfcb15f_4_k_cu_13d32ed5_198294cuda3std3__45__cpo6cbeginE,@object
	.size		_ZN40_INTERNAL_2bfcb15f_4_k_cu_13d32ed5_198294cuda3std3__45__cpo6cbeginE,(_ZN40_INTERNAL_2bfcb15f_4_k_cu_13d32ed5_198294cuda3std3__48in_placeE - _ZN40_INTERNAL_2bfcb15f_4_k_cu_13d32ed5_198294cuda3std3__45__cpo6cbeginE)
_ZN40_INTERNAL_2bfcb15f_4_k_cu_13d32ed5_198294cuda3std3__45__cpo6cbeginE:
	.zero		1
	.type		_ZN40_INTERNAL_2bfcb15f_4_k_cu_13d32ed5_198294cuda3std3__48in_placeE,@object
	.size		_ZN40_INTERNAL_2bfcb15f_4_k_cu_13d32ed5_198294cuda3std3__48in_placeE,(_ZN40_INTERNAL_2bfcb15f_4_k_cu_13d32ed5_198294cuda3std6ranges3__45__cpo9iter_moveE - _ZN40_INTERNAL_2bfcb15f_4_k_cu_13d32ed5_198294cuda3std3__48in_placeE)
_ZN40_INTERNAL_2bfcb15f_4_k_cu_13d32ed5_198294cuda3std3__48in_placeE:
	.zero		1
	.type		_ZN40_INTERNAL_2bfcb15f_4_k_cu_13d32ed5_198294cuda3std6ranges3__45__cpo9iter_moveE,@object
	.size		_ZN40_INTERNAL_2bfcb15f_4_k_cu_13d32ed5_198294cuda3std6ranges3__45__cpo9iter_moveE,(_ZN40_INTERNAL_2bfcb15f_4_k_cu_13d32ed5_198294cuda3std3__45__cpo5beginE - _ZN40_INTERNAL_2bfcb15f_4_k_cu_13d32ed5_198294cuda3std6ranges3__45__cpo9iter_moveE)
_ZN40_INTERNAL_2bfcb15f_4_k_cu_13d32ed5_198294cuda3std6ranges3__45__cpo9iter_moveE:
	.zero		1
	.type		_ZN40_INTERNAL_2bfcb15f_4_k_cu_13d32ed5_198294cuda3std3__45__cpo5beginE,@object
	.size		_ZN40_INTERNAL_2bfcb15f_4_k_cu_13d32ed5_198294cuda3std3__45__cpo5beginE,(_ZN40_INTERNAL_2bfcb15f_4_k_cu_13d32ed5_198294cuda3std3__442_GLOBAL__N__2bfcb15f_4_k_cu_13d32ed5_198296ignoreE - _ZN40_INTERNAL_2bfcb15f_4_k_cu_13d32ed5_198294cuda3std3__45__cpo5beginE)
_ZN40_INTERNAL_2bfcb15f_4_k_cu_13d32ed5_198294cuda3std3__45__cpo5beginE:
	.zero		1
	.type		_ZN40_INTERNAL_2bfcb15f_4_k_cu_13d32ed5_198294cuda3std3__442_GLOBAL__N__2bfcb15f_4_k_cu_13d32ed5_198296ignoreE,@object
	.size		_ZN40_INTERNAL_2bfcb15f_4_k_cu_13d32ed5_198294cuda3std3__442_GLOBAL__N__2bfcb15f_4_k_cu_13d32ed5_198296ignoreE,(_ZN40_INTERNAL_2bfcb15f_4_k_cu_13d32ed5_198294cute7productE - _ZN40_INTERNAL_2bfcb15f_4_k_cu_13d32ed5_198294cuda3std3__442_GLOBAL__N__2bfcb15f_4_k_cu_13d32ed5_198296ignoreE)
_ZN40_INTERNAL_2bfcb15f_4_k_cu_13d32ed5_198294cuda3std3__442_GLOBAL__N__2bfcb15f_4_k_cu_13d32ed5_198296ignoreE:
	.zero		1
	.type		_ZN40_INTERNAL_2bfcb15f_4_k_cu_13d32ed5_198294cute7productE,@object
	.size		_ZN40_INTERNAL_2bfcb15f_4_k_cu_13d32ed5_198294cute7productE,(_ZN40_INTERNAL_2bfcb15f_4_k_cu_13d32ed5_198294cuda3std3__45__cpo3endE - _ZN40_INTERNAL_2bfcb15f_4_k_cu_13d32ed5_198294cute7productE)
_ZN40_INTERNAL_2bfcb15f_4_k_cu_13d32ed5_198294cute7productE:
	.zero		1
	.type		_ZN40_INTERNAL_2bfcb15f_4_k_cu_13d32ed5_198294cuda3std3__45__cpo3endE,@object
	.size		_ZN40_INTERNAL_2bfcb15f_4_k_cu_13d32ed5_198294cuda3std3__45__cpo3endE,(_ZN40_INTERNAL_2bfcb15f_4_k_cu_13d32ed5_198294cuda3std3__419piecewise_constructE - _ZN40_INTERNAL_2bfcb15f_4_k_cu_13d32ed5_198294cuda3std3__45__cpo3endE)
_ZN40_INTERNAL_2bfcb15f_4_k_cu_13d32ed5_198294cuda3std3__45__cpo3endE:
	.zero		1
	.type		_ZN40_INTERNAL_2bfcb15f_4_k_cu_13d32ed5_198294cuda3std3__419piecewise_constructE,@object
	.size		_ZN40_INTERNAL_2bfcb15f_4_k_cu_13d32ed5_198294cuda3std3__419piecewise_constructE,(_ZN40_INTERNAL_2bfcb15f_4_k_cu_13d32ed5_198294cuda3std3__45__cpo4cendE - _ZN40_INTERNAL_2bfcb15f_4_k_cu_13d32ed5_198294cuda3std3__419piecewise_constructE)
_ZN40_INTERNAL_2bfcb15f_4_k_cu_13d32ed5_198294cuda3std3__419piecewise_constructE:
	.zero		1
	.type		_ZN40_INTERNAL_2bfcb15f_4_k_cu_13d32ed5_198294cuda3std3__45__cpo4cendE,@object
	.size		_ZN40_INTERNAL_2bfcb15f_4_k_cu_13d32ed5_198294cuda3std3__45__cpo4cendE,(_ZN40_INTERNAL_2bfcb15f_4_k_cu_13d32ed5_198294cuda3std6ranges3__45__cpo4swapE - _ZN40_INTERNAL_2bfcb15f_4_k_cu_13d32ed5_198294cuda3std3__45__cpo4cendE)
_ZN40_INTERNAL_2bfcb15f_4_k_cu_13d32ed5_198294cuda3std3__45__cpo4cendE:
	.zero		1
	.type		_ZN40_INTERNAL_2bfcb15f_4_k_cu_13d32ed5_198294cuda3std6ranges3__45__cpo4swapE,@object
	.size		_ZN40_INTERNAL_2bfcb15f_4_k_cu_13d32ed5_198294cuda3std6ranges3__45__cpo4swapE,(.L_8 - _ZN40_INTERNAL_2bfcb15f_4_k_cu_13d32ed5_198294cuda3std6ranges3__45__cpo4swapE)
_ZN40_INTERNAL_2bfcb15f_4_k_cu_13d32ed5_198294cuda3std6ranges3__45__cpo4swapE:
	.zero		1
.L_8:


//--------------------- .nv.constant0._ZN7cutlass13device_kernelINS_4gemm6kernel13GemmUniversalIN4cute5tupleIJiiiiEEENS1_10collective13CollectiveMmaINS1_34MainloopSm90TmaGmmaWarpSpecializedILi5ENS5_IJNS4_1CILi4EEENSA_ILi2EEENSA_ILi1EEEEEENS1_35KernelTmaWarpSpecializedCooperativeEEENS5_IJNSA_ILi256EEENSA_ILi64EEESI_EEENS_10bfloat16_tENS5_IJlSD_lEEESK_SL_NS4_8TiledMMAINS4_8MMA_AtomIJNS4_4SM904GMMA27MMA_64x64x16_F32BF16BF16_SSILNSP_5MajorE0ELSR_0ELNSP_7ScaleInE1ELSS_1EEEEEENS4_6LayoutINS5_IJSC_SD_SD_EEENS5_IJSD_NSA_ILi0EEESX_EEEEENS5_IJNS4_10UnderscoreES10_S10_EEEEENS4_23SM90_TMA_LOAD_MULTICASTENS4_14ComposedLayoutINS4_7SwizzleILi3ELi4ELi3EEENS4_18smem_ptr_flag_bitsILi16EEENSV_INS5_IJNSA_ILi8EEESI_EEENS5_IJSI_SD_EEEEEEEvNS4_8identityES13_S1D_vS1E_EENS_8epilogue10collective6detail29Sm90TmaWarpSpecializedAdapterINS1H_15DefaultEpilogueISK_SL_SL_NS1G_6thread17LinearCombinationISK_Li1EffLNS1L_9ScaleType4KindE0ELNS_15FloatRoundStyleE2ESK_EENS1_15EpilogueDefaultEEEEEvvEEEEvNT_6ParamsE --------------------------
	.section	.nv.constant0._ZN7cutlass13device_kernelINS_4gemm6kernel13GemmUniversalIN4cute5tupleIJiiiiEEENS1_10collective13CollectiveMmaINS1_34MainloopSm90TmaGmmaWarpSpecializedILi5ENS5_IJNS4_1CILi4EEENSA_ILi2EEENSA_ILi1EEEEEENS1_35KernelTmaWarpSpecializedCooperativeEEENS5_IJNSA_ILi256EEENSA_ILi64EEESI_EEENS_10bfloat16_tENS5_IJlSD_lEEESK_SL_NS4_8TiledMMAINS4_8MMA_AtomIJNS4_4SM904GMMA27MMA_64x64x16_F32BF16BF16_SSILNSP_5MajorE0ELSR_0ELNSP_7ScaleInE1ELSS_1EEEEEENS4_6LayoutINS5_IJSC_SD_SD_EEENS5_IJSD_NSA_ILi0EEESX_EEEEENS5_IJNS4_10UnderscoreES10_S10_EEEEENS4_23SM90_TMA_LOAD_MULTICASTENS4_14ComposedLayoutINS4_7SwizzleILi3ELi4ELi3EEENS4_18smem_ptr_flag_bitsILi16EEENSV_INS5_IJNSA_ILi8EEESI_EEENS5_IJSI_SD_EEEEEEEvNS4_8identityES13_S1D_vS1E_EENS_8epilogue10collective6detail29Sm90TmaWarpSpecializedAdapterINS1H_15DefaultEpilogueISK_SL_SL_NS1G_6thread17LinearCombinationISK_Li1EffLNS1L_9ScaleType4KindE0ELNS_15FloatRoundStyleE2ESK_EENS1_15EpilogueDefaultEEEEEvvEEEEvNT_6ParamsE,"a",@progbits
	.sectionflags	@""
	.align	4
.nv.constant0._ZN7cutlass13device_kernelINS_4gemm6kernel13GemmUniversalIN4cute5tupleIJiiiiEEENS1_10collective13CollectiveMmaINS1_34MainloopSm90TmaGmmaWarpSpecializedILi5ENS5_IJNS4_1CILi4EEENSA_ILi2EEENSA_ILi1EEEEEENS1_35KernelTmaWarpSpecializedCooperativeEEENS5_IJNSA_ILi256EEENSA_ILi64EEESI_EEENS_10bfloat16_tENS5_IJlSD_lEEESK_SL_NS4_8TiledMMAINS4_8MMA_AtomIJNS4_4SM904GMMA27MMA_64x64x16_F32BF16BF16_SSILNSP_5MajorE0ELSR_0ELNSP_7ScaleInE1ELSS_1EEEEEENS4_6LayoutINS5_IJSC_SD_SD_EEENS5_IJSD_NSA_ILi0EEESX_EEEEENS5_IJNS4_10UnderscoreES10_S10_EEEEENS4_23SM90_TMA_LOAD_MULTICASTENS4_14ComposedLayoutINS4_7SwizzleILi3ELi4ELi3EEENS4_18smem_ptr_flag_bitsILi16EEENSV_INS5_IJNSA_ILi8EEESI_EEENS5_IJSI_SD_EEEEEEEvNS4_8identityES13_S1D_vS1E_EENS_8epilogue10collective6detail29Sm90TmaWarpSpecializedAdapterINS1H_15DefaultEpilogueISK_SL_SL_NS1G_6thread17LinearCombinationISK_Li1EffLNS1L_9ScaleType4KindE0ELNS_15FloatRoundStyleE2ESK_EENS1_15EpilogueDefaultEEEEEvvEEEEvNT_6ParamsE:
	.zero		1664


//--------------------- SYMBOLS --------------------------

	.type		.nv.reservedSmem.offset0,@object
	.size		.nv.reservedSmem.offset0,0x4
	.type		__assertfail,@function
